//
// Generated by NVIDIA NVVM Compiler
//
// Compiler Build ID: CL-36424714
// Cuda compilation tools, release 13.0, V13.0.88
// Based on NVVM 20.0.0
//

.version 9.0
.target sm_100
.address_size 64

	// .globl	_Z9matrixMulPfS_S_i
// _ZZ13TilematrixMulPfS_S_iiE6cacheA has been demoted
// _ZZ13TilematrixMulPfS_S_iiE6cacheB has been demoted

.visible .entry _Z9matrixMulPfS_S_i(
	.param .u64 .ptr .align 1 _Z9matrixMulPfS_S_i_param_0,
	.param .u64 .ptr .align 1 _Z9matrixMulPfS_S_i_param_1,
	.param .u64 .ptr .align 1 _Z9matrixMulPfS_S_i_param_2,
	.param .u32 _Z9matrixMulPfS_S_i_param_3
)
{
	.reg .pred 	%p<10>;
	.reg .b32 	%r<39>;
	.reg .b32 	%f<68>;
	.reg .b64 	%rd<67>;

	ld.param.u64 	%rd14, [_Z9matrixMulPfS_S_i_param_0];
	ld.param.u64 	%rd15, [_Z9matrixMulPfS_S_i_param_1];
	ld.param.u32 	%r17, [_Z9matrixMulPfS_S_i_param_3];
	cvta.to.global.u64 	%rd1, %rd15;
	cvta.to.global.u64 	%rd2, %rd14;
	mov.u32 	%r18, %ctaid.y;
	mov.u32 	%r19, %ntid.y;
	mov.u32 	%r20, %tid.y;
	mad.lo.s32 	%r1, %r18, %r19, %r20;
	mov.u32 	%r21, %ctaid.x;
	mov.u32 	%r22, %ntid.x;
	mov.u32 	%r23, %tid.x;
	mad.lo.s32 	%r2, %r21, %r22, %r23;
	setp.lt.s32 	%p1, %r17, 1;
	mov.f32 	%f67, 0f00000000;
	@%p1 bra 	$L__BB0_12;
	mul.lo.s32 	%r3, %r17, %r1;
	and.b32  	%r4, %r17, 7;
	setp.lt.u32 	%p2, %r17, 8;
	mov.f32 	%f67, 0f00000000;
	mov.b32 	%r37, 0;
	@%p2 bra 	$L__BB0_4;
	and.b32  	%r37, %r17, 2147483640;
	neg.s32 	%r35, %r37;
	mul.wide.u32 	%rd16, %r17, 4;
	add.s64 	%rd3, %rd1, %rd16;
	mul.wide.u32 	%rd17, %r17, 8;
	add.s64 	%rd4, %rd1, %rd17;
	mul.wide.u32 	%rd18, %r17, 12;
	add.s64 	%rd5, %rd1, %rd18;
	mul.wide.u32 	%rd19, %r17, 16;
	add.s64 	%rd6, %rd1, %rd19;
	mul.wide.u32 	%rd20, %r17, 20;
	add.s64 	%rd7, %rd1, %rd20;
	mul.wide.u32 	%rd21, %r17, 24;
	add.s64 	%rd8, %rd1, %rd21;
	mul.wide.u32 	%rd22, %r17, 28;
	add.s64 	%rd9, %rd1, %rd22;
	mul.wide.u32 	%rd23, %r3, 4;
	add.s64 	%rd24, %rd23, %rd2;
	add.s64 	%rd66, %rd24, 16;
	mov.f32 	%f67, 0f00000000;
	mov.u32 	%r34, %r2;
$L__BB0_3:
	.pragma "nounroll";
	mul.wide.s32 	%rd25, %r34, 4;
	add.s64 	%rd26, %rd3, %rd25;
	add.s64 	%rd27, %rd4, %rd25;
	add.s64 	%rd28, %rd5, %rd25;
	add.s64 	%rd29, %rd6, %rd25;
	add.s64 	%rd30, %rd7, %rd25;
	add.s64 	%rd31, %rd8, %rd25;
	add.s64 	%rd32, %rd9, %rd25;
	add.s64 	%rd33, %rd1, %rd25;
	ld.global.f32 	%f17, [%rd66+-16];
	ld.global.f32 	%f18, [%rd33];
	fma.rn.f32 	%f19, %f17, %f18, %f67;
	ld.global.f32 	%f20, [%rd66+-12];
	ld.global.f32 	%f21, [%rd26];
	fma.rn.f32 	%f22, %f20, %f21, %f19;
	ld.global.f32 	%f23, [%rd66+-8];
	ld.global.f32 	%f24, [%rd27];
	fma.rn.f32 	%f25, %f23, %f24, %f22;
	ld.global.f32 	%f26, [%rd66+-4];
	ld.global.f32 	%f27, [%rd28];
	fma.rn.f32 	%f28, %f26, %f27, %f25;
	ld.global.f32 	%f29, [%rd66];
	ld.global.f32 	%f30, [%rd29];
	fma.rn.f32 	%f31, %f29, %f30, %f28;
	ld.global.f32 	%f32, [%rd66+4];
	ld.global.f32 	%f33, [%rd30];
	fma.rn.f32 	%f34, %f32, %f33, %f31;
	ld.global.f32 	%f35, [%rd66+8];
	ld.global.f32 	%f36, [%rd31];
	fma.rn.f32 	%f37, %f35, %f36, %f34;
	ld.global.f32 	%f38, [%rd66+12];
	ld.global.f32 	%f39, [%rd32];
	fma.rn.f32 	%f67, %f38, %f39, %f37;
	add.s32 	%r35, %r35, 8;
	shl.b32 	%r25, %r17, 3;
	add.s32 	%r34, %r34, %r25;
	add.s64 	%rd66, %rd66, 32;
	setp.ne.s32 	%p3, %r35, 0;
	@%p3 bra 	$L__BB0_3;
$L__BB0_4:
	setp.eq.s32 	%p4, %r4, 0;
	@%p4 bra 	$L__BB0_12;
	and.b32  	%r12, %r17, 3;
	setp.lt.u32 	%p5, %r4, 4;
	@%p5 bra 	$L__BB0_7;
	add.s32 	%r26, %r37, %r3;
	mul.wide.u32 	%rd34, %r26, 4;
	add.s64 	%rd35, %rd2, %rd34;
	ld.global.f32 	%f41, [%rd35];
	mad.lo.s32 	%r27, %r37, %r17, %r2;
	mul.wide.s32 	%rd36, %r27, 4;
	add.s64 	%rd37, %rd1, %rd36;
	ld.global.f32 	%f42, [%rd37];
	fma.rn.f32 	%f43, %f41, %f42, %f67;
	cvt.u64.u32 	%rd38, %r3;
	cvt.u64.u32 	%rd39, %r37;
	add.s64 	%rd40, %rd39, %rd38;
	shl.b64 	%rd41, %rd40, 2;
	add.s64 	%rd42, %rd2, %rd41;
	ld.global.f32 	%f44, [%rd42+4];
	mul.wide.u32 	%rd43, %r17, 4;
	add.s64 	%rd44, %rd37, %rd43;
	ld.global.f32 	%f45, [%rd44];
	fma.rn.f32 	%f46, %f44, %f45, %f43;
	ld.global.f32 	%f47, [%rd42+8];
	add.s64 	%rd45, %rd44, %rd43;
	ld.global.f32 	%f48, [%rd45];
	fma.rn.f32 	%f49, %f47, %f48, %f46;
	ld.global.f32 	%f50, [%rd42+12];
	add.s64 	%rd46, %rd45, %rd43;
	ld.global.f32 	%f51, [%rd46];
	fma.rn.f32 	%f67, %f50, %f51, %f49;
	add.s32 	%r37, %r37, 4;
$L__BB0_7:
	setp.eq.s32 	%p6, %r12, 0;
	@%p6 bra 	$L__BB0_12;
	setp.eq.s32 	%p7, %r12, 1;
	@%p7 bra 	$L__BB0_10;
	add.s32 	%r28, %r37, %r3;
	mul.wide.u32 	%rd47, %r28, 4;
	add.s64 	%rd48, %rd2, %rd47;
	ld.global.f32 	%f53, [%rd48];
	mad.lo.s32 	%r29, %r37, %r17, %r2;
	mul.wide.s32 	%rd49, %r29, 4;
	add.s64 	%rd50, %rd1, %rd49;
	ld.global.f32 	%f54, [%rd50];
	fma.rn.f32 	%f55, %f53, %f54, %f67;
	cvt.u64.u32 	%rd51, %r3;
	cvt.u64.u32 	%rd52, %r37;
	add.s64 	%rd53, %rd52, %rd51;
	shl.b64 	%rd54, %rd53, 2;
	add.s64 	%rd55, %rd2, %rd54;
	ld.global.f32 	%f56, [%rd55+4];
	mul.wide.u32 	%rd56, %r17, 4;
	add.s64 	%rd57, %rd50, %rd56;
	ld.global.f32 	%f57, [%rd57];
	fma.rn.f32 	%f67, %f56, %f57, %f55;
	add.s32 	%r37, %r37, 2;
$L__BB0_10:
	and.b32  	%r30, %r17, 1;
	setp.eq.b32 	%p8, %r30, 1;
	not.pred 	%p9, %p8;
	@%p9 bra 	$L__BB0_12;
	add.s32 	%r31, %r37, %r3;
	mul.wide.u32 	%rd58, %r31, 4;
	add.s64 	%rd59, %rd2, %rd58;
	ld.global.f32 	%f58, [%rd59];
	mad.lo.s32 	%r32, %r37, %r17, %r2;
	mul.wide.s32 	%rd60, %r32, 4;
	add.s64 	%rd61, %rd1, %rd60;
	ld.global.f32 	%f59, [%rd61];
	fma.rn.f32 	%f67, %f58, %f59, %f67;
$L__BB0_12:
	ld.param.u64 	%rd65, [_Z9matrixMulPfS_S_i_param_2];
	cvta.to.global.u64 	%rd62, %rd65;
	mad.lo.s32 	%r33, %r17, %r1, %r2;
	mul.wide.s32 	%rd63, %r33, 4;
	add.s64 	%rd64, %rd62, %rd63;
	st.global.f32 	[%rd64], %f67;
	ret;

}
	// .globl	_Z13TilematrixMulPfS_S_ii
.visible .entry _Z13TilematrixMulPfS_S_ii(
	.param .u64 .ptr .align 1 _Z13TilematrixMulPfS_S_ii_param_0,
	.param .u64 .ptr .align 1 _Z13TilematrixMulPfS_S_ii_param_1,
	.param .u64 .ptr .align 1 _Z13TilematrixMulPfS_S_ii_param_2,
	.param .u32 _Z13TilematrixMulPfS_S_ii_param_3,
	.param .u32 _Z13TilematrixMulPfS_S_ii_param_4
)
{
	.reg .pred 	%p<11>;
	.reg .b32 	%r<95>;
	.reg .b32 	%f<73>;
	.reg .b64 	%rd<13>;
	// demoted variable
	.shared .align 4 .b8 _ZZ13TilematrixMulPfS_S_iiE6cacheA[16384];
	// demoted variable
	.shared .align 4 .b8 _ZZ13TilematrixMulPfS_S_iiE6cacheB[16384];
	ld.param.u64 	%rd3, [_Z13TilematrixMulPfS_S_ii_param_0];
	ld.param.u64 	%rd4, [_Z13TilematrixMulPfS_S_ii_param_1];
	ld.param.u64 	%rd5, [_Z13TilematrixMulPfS_S_ii_param_2];
	ld.param.u32 	%r30, [_Z13TilematrixMulPfS_S_ii_param_3];
	ld.param.u32 	%r31, [_Z13TilematrixMulPfS_S_ii_param_4];
	mov.u32 	%r1, %tid.x;
	mov.u32 	%r2, %tid.y;
	mov.u32 	%r32, %ctaid.x;
	mov.u32 	%r33, %ctaid.y;
	mad.lo.s32 	%r3, %r31, %r33, %r2;
	mad.lo.s32 	%r4, %r31, %r32, %r1;
	div.s32 	%r5, %r30, %r31;
	setp.lt.s32 	%p1, %r5, 1;
	mov.f32 	%f71, 0f00000000;
	@%p1 bra 	$L__BB1_15;
	mad.lo.s32 	%r6, %r3, %r30, %r1;
	mul.lo.s32 	%r7, %r31, %r2;
	and.b32  	%r8, %r31, 7;
	and.b32  	%r9, %r31, 3;
	and.b32  	%r10, %r31, 2147483640;
	and.b32  	%r11, %r31, 1;
	neg.s32 	%r12, %r10;
	shl.b32 	%r13, %r31, 5;
	shl.b32 	%r35, %r7, 2;
	mov.u32 	%r36, _ZZ13TilematrixMulPfS_S_iiE6cacheA;
	add.s32 	%r37, %r35, %r36;
	add.s32 	%r14, %r37, 16;
	shl.b32 	%r15, %r31, 2;
	cvta.to.global.u64 	%rd1, %rd3;
	cvta.to.global.u64 	%rd2, %rd4;
	mov.f32 	%f71, 0f00000000;
	mov.b32 	%r88, 0;
$L__BB1_2:
	setp.lt.s32 	%p2, %r31, 1;
	mul.lo.s32 	%r38, %r88, %r31;
	add.s32 	%r39, %r6, %r38;
	mul.wide.s32 	%rd6, %r39, 4;
	add.s64 	%rd7, %rd1, %rd6;
	ld.global.f32 	%f17, [%rd7];
	add.s32 	%r40, %r7, %r1;
	shl.b32 	%r41, %r40, 2;
	mov.u32 	%r42, _ZZ13TilematrixMulPfS_S_iiE6cacheA;
	add.s32 	%r43, %r42, %r41;
	st.shared.f32 	[%r43], %f17;
	add.s32 	%r44, %r38, %r2;
	mad.lo.s32 	%r45, %r44, %r30, %r4;
	mul.wide.s32 	%rd8, %r45, 4;
	add.s64 	%rd9, %rd2, %rd8;
	ld.global.f32 	%f18, [%rd9];
	mov.u32 	%r46, _ZZ13TilematrixMulPfS_S_iiE6cacheB;
	add.s32 	%r47, %r46, %r41;
	st.shared.f32 	[%r47], %f18;
	bar.sync 	0;
	@%p2 bra 	$L__BB1_14;
	setp.lt.u32 	%p3, %r31, 8;
	mov.b32 	%r93, 0;
	@%p3 bra 	$L__BB1_6;
	shl.b32 	%r49, %r1, 2;
	add.s32 	%r90, %r46, %r49;
	mov.u32 	%r89, %r14;
	mov.u32 	%r91, %r12;
$L__BB1_5:
	.pragma "nounroll";
	ld.shared.f32 	%f20, [%r89+-16];
	ld.shared.f32 	%f21, [%r90];
	fma.rn.f32 	%f22, %f20, %f21, %f71;
	ld.shared.f32 	%f23, [%r89+-12];
	add.s32 	%r51, %r90, %r15;
	ld.shared.f32 	%f24, [%r51];
	fma.rn.f32 	%f25, %f23, %f24, %f22;
	ld.shared.f32 	%f26, [%r89+-8];
	add.s32 	%r52, %r51, %r15;
	ld.shared.f32 	%f27, [%r52];
	fma.rn.f32 	%f28, %f26, %f27, %f25;
	ld.shared.f32 	%f29, [%r89+-4];
	add.s32 	%r53, %r52, %r15;
	ld.shared.f32 	%f30, [%r53];
	fma.rn.f32 	%f31, %f29, %f30, %f28;
	ld.shared.f32 	%f32, [%r89];
	add.s32 	%r54, %r53, %r15;
	ld.shared.f32 	%f33, [%r54];
	fma.rn.f32 	%f34, %f32, %f33, %f31;
	ld.shared.f32 	%f35, [%r89+4];
	add.s32 	%r55, %r54, %r15;
	ld.shared.f32 	%f36, [%r55];
	fma.rn.f32 	%f37, %f35, %f36, %f34;
	ld.shared.f32 	%f38, [%r89+8];
	add.s32 	%r56, %r55, %r15;
	ld.shared.f32 	%f39, [%r56];
	fma.rn.f32 	%f40, %f38, %f39, %f37;
	ld.shared.f32 	%f41, [%r89+12];
	add.s32 	%r57, %r56, %r15;
	ld.shared.f32 	%f42, [%r57];
	fma.rn.f32 	%f71, %f41, %f42, %f40;
	add.s32 	%r91, %r91, 8;
	add.s32 	%r90, %r90, %r13;
	add.s32 	%r89, %r89, 32;
	setp.ne.s32 	%p4, %r91, 0;
	mov.u32 	%r93, %r10;
	@%p4 bra 	$L__BB1_5;
$L__BB1_6:
	setp.eq.s32 	%p5, %r8, 0;
	@%p5 bra 	$L__BB1_14;
	add.s32 	%r58, %r8, -1;
	setp.lt.u32 	%p6, %r58, 3;
	@%p6 bra 	$L__BB1_9;
	add.s32 	%r59, %r93, %r7;
	shl.b32 	%r60, %r59, 2;
	mov.u32 	%r61, _ZZ13TilematrixMulPfS_S_iiE6cacheA;
	add.s32 	%r62, %r61, %r60;
	ld.shared.f32 	%f44, [%r62];
	mad.lo.s32 	%r63, %r93, %r31, %r1;
	shl.b32 	%r64, %r63, 2;
	mov.u32 	%r65, _ZZ13TilematrixMulPfS_S_iiE6cacheB;
	add.s32 	%r66, %r65, %r64;
	ld.shared.f32 	%f45, [%r66];
	fma.rn.f32 	%f46, %f44, %f45, %f71;
	ld.shared.f32 	%f47, [%r62+4];
	add.s32 	%r67, %r66, %r15;
	ld.shared.f32 	%f48, [%r67];
	fma.rn.f32 	%f49, %f47, %f48, %f46;
	ld.shared.f32 	%f50, [%r62+8];
	add.s32 	%r68, %r67, %r15;
	ld.shared.f32 	%f51, [%r68];
	fma.rn.f32 	%f52, %f50, %f51, %f49;
	ld.shared.f32 	%f53, [%r62+12];
	add.s32 	%r69, %r68, %r15;
	ld.shared.f32 	%f54, [%r69];
	fma.rn.f32 	%f71, %f53, %f54, %f52;
	add.s32 	%r93, %r93, 4;
$L__BB1_9:
	setp.eq.s32 	%p7, %r9, 0;
	@%p7 bra 	$L__BB1_14;
	setp.eq.s32 	%p8, %r9, 1;
	@%p8 bra 	$L__BB1_12;
	add.s32 	%r70, %r93, %r7;
	shl.b32 	%r71, %r70, 2;
	mov.u32 	%r72, _ZZ13TilematrixMulPfS_S_iiE6cacheA;
	add.s32 	%r73, %r72, %r71;
	ld.shared.f32 	%f56, [%r73];
	mad.lo.s32 	%r74, %r93, %r31, %r1;
	shl.b32 	%r75, %r74, 2;
	mov.u32 	%r76, _ZZ13TilematrixMulPfS_S_iiE6cacheB;
	add.s32 	%r77, %r76, %r75;
	ld.shared.f32 	%f57, [%r77];
	fma.rn.f32 	%f58, %f56, %f57, %f71;
	ld.shared.f32 	%f59, [%r73+4];
	add.s32 	%r78, %r77, %r15;
	ld.shared.f32 	%f60, [%r78];
	fma.rn.f32 	%f71, %f59, %f60, %f58;
	add.s32 	%r93, %r93, 2;
$L__BB1_12:
	setp.eq.s32 	%p9, %r11, 0;
	@%p9 bra 	$L__BB1_14;
	add.s32 	%r79, %r93, %r7;
	shl.b32 	%r80, %r79, 2;
	mov.u32 	%r81, _ZZ13TilematrixMulPfS_S_iiE6cacheA;
	add.s32 	%r82, %r81, %r80;
	ld.shared.f32 	%f61, [%r82];
	mad.lo.s32 	%r83, %r93, %r31, %r1;
	shl.b32 	%r84, %r83, 2;
	mov.u32 	%r85, _ZZ13TilematrixMulPfS_S_iiE6cacheB;
	add.s32 	%r86, %r85, %r84;
	ld.shared.f32 	%f62, [%r86];
	fma.rn.f32 	%f71, %f61, %f62, %f71;
$L__BB1_14:
	bar.sync 	0;
	add.s32 	%r88, %r88, 1;
	setp.ne.s32 	%p10, %r88, %r5;
	@%p10 bra 	$L__BB1_2;
$L__BB1_15:
	cvta.to.global.u64 	%rd10, %rd5;
	mad.lo.s32 	%r87, %r3, %r30, %r4;
	mul.wide.s32 	%rd11, %r87, 4;
	add.s64 	%rd12, %rd10, %rd11;
	st.global.f32 	[%rd12], %f71;
	ret;

}


// ===== COMPILED SASS (sm_100) =====

	.target	sm_100

	.elftype	@"ET_EXEC"


//--------------------- .note.nv.tkinfo           --------------------------
	.section	.note.nv.tkinfo,"",@"SHT_NOTE"
	.sectionflags	@"SHF_NOTE_NV_TKINFO"
	.tkinfo
        /*0018*/ 	.word	0x00000002
        /*0030*/ 	.string	""
        /*0030*/ 	.string	"ptxas"
        /*0030*/ 	.string	"Cuda compilation tools, release 13.0, V13.0.88"
        /*0030*/ 	.string	"Build cuda_13.0.r13.0/compiler.36424714_0"
        /*0030*/ 	.string	"-arch sm_100 -m 64 "



//--------------------- .note.nv.cuinfo           --------------------------
	.section	.note.nv.cuinfo,"",@"SHT_NOTE"
	.sectionflags	@"SHF_NOTE_NV_CUINFO"
        /*0018*/ 	.short	0x0002
        /*001a*/ 	.short	0x0064
        /*001c*/ 	.short	0x0082
	.zero		2


//--------------------- .nv.info                  --------------------------
	.section	.nv.info,"",@"SHT_CUDA_INFO"
	.align	4


	//----- nvinfo : EIATTR_REGCOUNT
	.align		4
        /*0000*/ 	.byte	0x04, 0x2f
        /*0002*/ 	.short	(.L_1 - .L_0)
	.align		4
.L_0:
        /*0004*/ 	.word	index@(_Z9matrixMulPfS_S_i)
        /*0008*/ 	.word	0x0000001e


	//----- nvinfo : EIATTR_FRAME_SIZE
	.align		4
.L_1:
        /*000c*/ 	.byte	0x04, 0x11
        /*000e*/ 	.short	(.L_3 - .L_2)
	.align		4
.L_2:
        /*0010*/ 	.word	index@(_Z9matrixMulPfS_S_i)
        /*0014*/ 	.word	0x00000000


	//----- nvinfo : EIATTR_REGCOUNT
	.align		4
.L_3:
        /*0018*/ 	.byte	0x04, 0x2f
        /*001a*/ 	.short	(.L_5 - .L_4)
	.align		4
.L_4:
        /*001c*/ 	.word	index@(_Z13TilematrixMulPfS_S_ii)
        /*0020*/ 	.word	0x0000001f


	//----- nvinfo : EIATTR_FRAME_SIZE
	.align		4
.L_5:
        /*0024*/ 	.byte	0x04, 0x11
        /*0026*/ 	.short	(.L_7 - .L_6)
	.align		4
.L_6:
        /*0028*/ 	.word	index@(_Z13TilematrixMulPfS_S_ii)
        /*002c*/ 	.word	0x00000000


	//----- nvinfo : EIATTR_MIN_STACK_SIZE
	.align		4
.L_7:
        /*0030*/ 	.byte	0x04, 0x12
        /*0032*/ 	.short	(.L_9 - .L_8)
	.align		4
.L_8:
        /*0034*/ 	.word	index@(_Z13TilematrixMulPfS_S_ii)
        /*0038*/ 	.word	0x00000000


	//----- nvinfo : EIATTR_MIN_STACK_SIZE
	.align		4
.L_9:
        /*003c*/ 	.byte	0x04, 0x12
        /*003e*/ 	.short	(.L_11 - .L_10)
	.align		4
.L_10:
        /*0040*/ 	.word	index@(_Z9matrixMulPfS_S_i)
        /*0044*/ 	.word	0x00000000
.L_11:


//--------------------- .nv.compat                --------------------------
	.section	.nv.compat,"",@"SHT_CUDA_COMPAT_INFO"
	.align	4
        /*0000*/ 	.byte	0x02, 0x09, 0x00, 0x00, 0x02, 0x02, 0x01, 0x00, 0x02, 0x05, 0x05, 0x00, 0x03, 0x07, 0x01, 0x01
        /*0010*/ 	.byte	0x02, 0x03, 0x00, 0x00, 0x02, 0x06, 0x01, 0x00, 0x04, 0x0b, 0x08, 0x00, 0x09, 0x00, 0x00, 0x00
        /*0020*/ 	.byte	0x00, 0x00, 0x00, 0x00


//--------------------- .nv.info._Z13TilematrixMulPfS_S_ii --------------------------
	.section	.nv.info._Z13TilematrixMulPfS_S_ii,"",@"SHT_CUDA_INFO"
	.sectionflags	@""
	.align	4


	//----- nvinfo : EIATTR_CUDA_API_VERSION
	.align		4
        /*0000*/ 	.byte	0x04, 0x37
        /*0002*/ 	.short	(.L_13 - .L_12)
.L_12:
        /*0004*/ 	.word	0x00000082


	//----- nvinfo : EIATTR_KPARAM_INFO
	.align		4
.L_13:
        /*0008*/ 	.byte	0x04, 0x17
        /*000a*/ 	.short	(.L_15 - .L_14)
.L_14:
        /*000c*/ 	.word	0x00000000
        /*0010*/ 	.short	0x0004
        /*0012*/ 	.short	0x001c
        /*0014*/ 	.byte	0x00, 0xf0, 0x11, 0x00


	//----- nvinfo : EIATTR_KPARAM_INFO
	.align		4
.L_15:
        /*0018*/ 	.byte	0x04, 0x17
        /*001a*/ 	.short	(.L_17 - .L_16)
.L_16:
        /*001c*/ 	.word	0x00000000
        /*0020*/ 	.short	0x0003
        /*0022*/ 	.short	0x0018
        /*0024*/ 	.byte	0x00, 0xf0, 0x11, 0x00


	//----- nvinfo : EIATTR_KPARAM_INFO
	.align		4
.L_17:
        /*0028*/ 	.byte	0x04, 0x17
        /*002a*/ 	.short	(.L_19 - .L_18)
.L_18:
        /*002c*/ 	.word	0x00000000
        /*0030*/ 	.short	0x0002
        /*0032*/ 	.short	0x0010
        /*0034*/ 	.byte	0x00, 0xf5, 0x21, 0x00


	//----- nvinfo : EIATTR_KPARAM_INFO
	.align		4
.L_19:
        /*0038*/ 	.byte	0x04, 0x17
        /*003a*/ 	.short	(.L_21 - .L_20)
.L_20:
        /*003c*/ 	.word	0x00000000
        /*0040*/ 	.short	0x0001
        /*0042*/ 	.short	0x0008
        /*0044*/ 	.byte	0x00, 0xf5, 0x21, 0x00


	//----- nvinfo : EIATTR_KPARAM_INFO
	.align		4
.L_21:
        /*0048*/ 	.byte	0x04, 0x17
        /*004a*/ 	.short	(.L_23 - .L_22)
.L_22:
        /*004c*/ 	.word	0x00000000
        /*0050*/ 	.short	0x0000
        /*0052*/ 	.short	0x0000
        /*0054*/ 	.byte	0x00, 0xf5, 0x21, 0x00


	//----- nvinfo : EIATTR_SPARSE_MMA_MASK
	.align		4
.L_23:
        /*0058*/ 	.byte	0x03, 0x50
        /*005a*/ 	.short	0x0000


	//----- nvinfo : EIATTR_MAXREG_COUNT
	.align		4
        /*005c*/ 	.byte	0x03, 0x1b
        /*005e*/ 	.short	0x00ff


	//----- nvinfo : EIATTR_NUM_BARRIERS
	.align		4
        /*0060*/ 	.byte	0x02, 0x4c
        /*0062*/ 	.byte	0x01
	.zero		1


	//----- nvinfo : EIATTR_MERCURY_ISA_VERSION
	.align		4
        /*0064*/ 	.byte	0x03, 0x5f
        /*0066*/ 	.short	0x0101


	//----- nvinfo : EIATTR_VRC_CTA_INIT_COUNT
	.align		4
        /*0068*/ 	.byte	0x02, 0x4a
	.zero		1
	.zero		1


	//----- nvinfo : EIATTR_EXIT_INSTR_OFFSETS
	.align		4
        /*006c*/ 	.byte	0x04, 0x1c
        /*006e*/ 	.short	(.L_25 - .L_24)


	//   ....[0]....
.L_24:
        /*0070*/ 	.word	0x00000ac0


	//----- nvinfo : EIATTR_CBANK_PARAM_SIZE
	.align		4
.L_25:
        /*0074*/ 	.byte	0x03, 0x19
        /*0076*/ 	.short	0x0020


	//----- nvinfo : EIATTR_PARAM_CBANK
	.align		4
        /*0078*/ 	.byte	0x04, 0x0a
        /*007a*/ 	.short	(.L_27 - .L_26)
	.align		4
.L_26:
        /*007c*/ 	.word	index@(.nv.constant0._Z13TilematrixMulPfS_S_ii)
        /*0080*/ 	.short	0x0380
        /*0082*/ 	.short	0x0020


	//----- nvinfo : EIATTR_SW_WAR
	.align		4
.L_27:
        /*0084*/ 	.byte	0x04, 0x36
        /*0086*/ 	.short	(.L_29 - .L_28)
.L_28:
        /*0088*/ 	.word	0x00000008
.L_29:


//--------------------- .nv.info._Z9matrixMulPfS_S_i --------------------------
	.section	.nv.info._Z9matrixMulPfS_S_i,"",@"SHT_CUDA_INFO"
	.sectionflags	@""
	.align	4


	//----- nvinfo : EIATTR_CUDA_API_VERSION
	.align		4
        /*0000*/ 	.byte	0x04, 0x37
        /*0002*/ 	.short	(.L_31 - .L_30)
.L_30:
        /*0004*/ 	.word	0x00000082


	//----- nvinfo : EIATTR_KPARAM_INFO
	.align		4
.L_31:
        /*0008*/ 	.byte	0x04, 0x17
        /*000a*/ 	.short	(.L_33 - .L_32)
.L_32:
        /*000c*/ 	.word	0x00000000
        /*0010*/ 	.short	0x0003
        /*0012*/ 	.short	0x0018
        /*0014*/ 	.byte	0x00, 0xf0, 0x11, 0x00


	//----- nvinfo : EIATTR_KPARAM_INFO
	.align		4
.L_33:
        /*0018*/ 	.byte	0x04, 0x17
        /*001a*/ 	.short	(.L_35 - .L_34)
.L_34:
        /*001c*/ 	.word	0x00000000
        /*0020*/ 	.short	0x0002
        /*0022*/ 	.short	0x0010
        /*0024*/ 	.byte	0x00, 0xf5, 0x21, 0x00


	//----- nvinfo : EIATTR_KPARAM_INFO
	.align		4
.L_35:
        /*0028*/ 	.byte	0x04, 0x17
        /*002a*/ 	.short	(.L_37 - .L_36)
.L_36:
        /*002c*/ 	.word	0x00000000
        /*0030*/ 	.short	0x0001
        /*0032*/ 	.short	0x0008
        /*0034*/ 	.byte	0x00, 0xf5, 0x21, 0x00


	//----- nvinfo : EIATTR_KPARAM_INFO
	.align		4
.L_37:
        /*0038*/ 	.byte	0x04, 0x17
        /*003a*/ 	.short	(.L_39 - .L_38)
.L_38:
        /*003c*/ 	.word	0x00000000
        /*0040*/ 	.short	0x0000
        /*0042*/ 	.short	0x0000
        /*0044*/ 	.byte	0x00, 0xf5, 0x21, 0x00


	//----- nvinfo : EIATTR_SPARSE_MMA_MASK
	.align		4
.L_39:
        /*0048*/ 	.byte	0x03, 0x50
        /*004a*/ 	.short	0x0000


	//----- nvinfo : EIATTR_MAXREG_COUNT
	.align		4
        /*004c*/ 	.byte	0x03, 0x1b
        /*004e*/ 	.short	0x00ff


	//----- nvinfo : EIATTR_MERCURY_ISA_VERSION
	.align		4
        /*0050*/ 	.byte	0x03, 0x5f
        /*0052*/ 	.short	0x0101


	//----- nvinfo : EIATTR_VRC_CTA_INIT_COUNT
	.align		4
        /*0054*/ 	.byte	0x02, 0x4a
	.zero		1
	.zero		1


	//----- nvinfo : EIATTR_EXIT_INSTR_OFFSETS
	.align		4
        /*0058*/ 	.byte	0x04, 0x1c
        /*005a*/ 	.short	(.L_41 - .L_40)


	//   ....[0]....
.L_40:
        /*005c*/ 	.word	0x00000ab0


	//----- nvinfo : EIATTR_CBANK_PARAM_SIZE
	.align		4
.L_41:
        /*0060*/ 	.byte	0x03, 0x19
        /*0062*/ 	.short	0x001c


	//----- nvinfo : EIATTR_PARAM_CBANK
	.align		4
        /*0064*/ 	.byte	0x04, 0x0a
        /*0066*/ 	.short	(.L_43 - .L_42)
	.align		4
.L_42:
        /*0068*/ 	.word	index@(.nv.constant0._Z9matrixMulPfS_S_i)
        /*006c*/ 	.short	0x0380
        /*006e*/ 	.short	0x001c


	//----- nvinfo : EIATTR_SW_WAR
	.align		4
.L_43:
        /*0070*/ 	.byte	0x04, 0x36
        /*0072*/ 	.short	(.L_45 - .L_44)
.L_44:
        /*0074*/ 	.word	0x00000008
.L_45:


//--------------------- .nv.callgraph             --------------------------
	.section	.nv.callgraph,"",@"SHT_CUDA_CALLGRAPH"
	.align	4
	.sectionentsize	8
	.align		4
        /*0000*/ 	.word	0x00000000
	.align		4
        /*0004*/ 	.word	0xffffffff
	.align		4
        /*0008*/ 	.word	0x00000000
	.align		4
        /*000c*/ 	.word	0xfffffffe
	.align		4
        /*0010*/ 	.word	0x00000000
	.align		4
        /*0014*/ 	.word	0xfffffffd
	.align		4
        /*0018*/ 	.word	0x00000000
	.align		4
        /*001c*/ 	.word	0xfffffffc


//--------------------- .text._Z13TilematrixMulPfS_S_ii --------------------------
	.section	.text._Z13TilematrixMulPfS_S_ii,"ax",@progbits
	.align	128
        .global         _Z13TilematrixMulPfS_S_ii
        .type           _Z13TilematrixMulPfS_S_ii,@function
        .size           _Z13TilematrixMulPfS_S_ii,(.L_x_13 - _Z13TilematrixMulPfS_S_ii)
        .other          _Z13TilematrixMulPfS_S_ii,@"STO_CUDA_ENTRY STV_DEFAULT"
_Z13TilematrixMulPfS_S_ii:
.text._Z13TilematrixMulPfS_S_ii:
[----:B------:R-:W-:Y:S08]  /*0000*/  LDC R1, c[0x0][0x37c] ;  /* 0x0000df00ff017b82 */ /* 0x000ff00000000800 */
[----:B------:R-:W0:Y:S01]  /*0010*/  LDC.64 R2, c[0x0][0x398] ;  /* 0x0000e600ff027b82 */ /* 0x000e220000000a00 */
[----:B------:R-:W1:Y:S01]  /*0020*/  S2R R8, SR_TID.X ;  /* 0x0000000000087919 */ /* 0x000e620000002100 */
[----:B------:R-:W2:Y:S01]  /*0030*/  LDCU.64 UR8, c[0x0][0x358] ;  /* 0x00006b00ff0877ac */ /* 0x000ea20008000a00 */
[----:B------:R-:W-:-:S05]  /*0040*/  MOV R18, RZ ;  /* 0x000000ff00127202 */ /* 0x000fca0000000f00 */
[----:B------:R-:W-:Y:S08]  /*0050*/  S2UR UR5, SR_CTAID.Y ;  /* 0x00000000000579c3 */ /* 0x000ff00000002600 */
[----:B------:R-:W1:Y:S01]  /*0060*/  S2UR UR4, SR_CTAID.X ;  /* 0x00000000000479c3 */ /* 0x000e620000002500 */
[----:B0-----:R-:W-:-:S04]  /*0070*/  IABS R7, R3 ;  /* 0x0000000300077213 */ /* 0x001fc80000000000 */
[----:B------:R-:W0:Y:S01]  /*0080*/  I2F.RP R0, R7 ;  /* 0x0000000700007306 */ /* 0x000e220000209400 */
[----:B-1----:R-:W-:-:S07]  /*0090*/  IMAD R13, R3, UR4, R8 ;  /* 0x00000004030d7c24 */ /* 0x002fce000f8e0208 */
[----:B0-----:R-:W0:Y:S02]  /*00a0*/  MUFU.RCP R0, R0 ;  /* 0x0000000000007308 */ /* 0x001e240000001000 */
[----:B0-----:R-:W-:-:S06]  /*00b0*/  IADD3 R4, PT, PT, R0, 0xffffffe, RZ ;  /* 0x0ffffffe00047810 */ /* 0x001fcc0007ffe0ff */
[----:B------:R0:W1:Y:S02]  /*00c0*/  F2I.FTZ.U32.TRUNC.NTZ R5, R4 ;  /* 0x0000000400057305 */ /* 0x000064000021f000 */
[----:B0-----:R-:W-:Y:S02]  /*00d0*/  HFMA2 R4, -RZ, RZ, 0, 0 ;  /* 0x00000000ff047431 */ /* 0x001fe400000001ff */
[----:B-1----:R-:W-:-:S04]  /*00e0*/  IMAD.MOV R6, RZ, RZ, -R5 ;  /* 0x000000ffff067224 */ /* 0x002fc800078e0a05 */
[----:B------:R-:W-:Y:S01]  /*00f0*/  IMAD R9, R6, R7, RZ ;  /* 0x0000000706097224 */ /* 0x000fe200078e02ff */
[----:B------:R-:W-:-:S03]  /*0100*/  IABS R6, R2 ;  /* 0x0000000200067213 */ /* 0x000fc60000000000 */
[----:B------:R-:W-:Y:S01]  /*0110*/  IMAD.HI.U32 R5, R5, R9, R4 ;  /* 0x0000000905057227 */ /* 0x000fe200078e0004 */
[----:B------:R-:W-:-:S04]  /*0120*/  LOP3.LUT R4, R2, R3, RZ, 0x3c, !PT ;  /* 0x0000000302047212 */ /* 0x000fc800078e3cff */
[----:B------:R-:W-:Y:S01]  /*0130*/  ISETP.GE.AND P1, PT, R4, RZ, PT ;  /* 0x000000ff0400720c */ /* 0x000fe20003f26270 */
[----:B------:R-:W-:-:S04]  /*0140*/  IMAD.HI.U32 R9, R5, R6, RZ ;  /* 0x0000000605097227 */ /* 0x000fc800078e00ff */
[----:B------:R-:W-:-:S04]  /*0150*/  IMAD.MOV R0, RZ, RZ, -R9 ;  /* 0x000000ffff007224 */ /* 0x000fc800078e0a09 */
[----:B------:R-:W-:-:S05]  /*0160*/  IMAD R0, R7, R0, R6 ;  /* 0x0000000007007224 */ /* 0x000fca00078e0206 */
[----:B------:R-:W-:-:S13]  /*0170*/  ISETP.GT.U32.AND P2, PT, R7, R0, PT ;  /* 0x000000000700720c */ /* 0x000fda0003f44070 */
[-C--:B------:R-:W-:Y:S01]  /*0180*/  @!P2 IADD3 R0, PT, PT, R0, -R7.reuse, RZ ;  /* 0x800000070000a210 */ /* 0x080fe20007ffe0ff */
[----:B------:R-:W-:Y:S01]  /*0190*/  @!P2 VIADD R9, R9, 0x1 ;  /* 0x000000010909a836 */ /* 0x000fe20000000000 */
[----:B------:R-:W-:Y:S02]  /*01a0*/  ISETP.NE.AND P2, PT, R3, RZ, PT ;  /* 0x000000ff0300720c */ /* 0x000fe40003f45270 */
[----:B------:R-:W-:Y:S02]  /*01b0*/  ISETP.GE.U32.AND P0, PT, R0, R7, PT ;  /* 0x000000070000720c */ /* 0x000fe40003f06070 */
[----:B------:R-:W0:Y:S11]  /*01c0*/  S2R R0, SR_TID.Y ;  /* 0x0000000000007919 */ /* 0x000e360000002200 */
[----:B------:R-:W-:-:S05]  /*01d0*/  @P0 IADD3 R9, PT, PT, R9, 0x1, RZ ;  /* 0x0000000109090810 */ /* 0x000fca0007ffe0ff */
[----:B------:R-:W-:Y:S01]  /*01e0*/  @!P1 IMAD.MOV R9, RZ, RZ, -R9 ;  /* 0x000000ffff099224 */ /* 0x000fe200078e0a09 */
[----:B------:R-:W-:-:S04]  /*01f0*/  @!P2 LOP3.LUT R9, RZ, R3, RZ, 0x33, !PT ;  /* 0x00000003ff09a212 */ /* 0x000fc800078e33ff */
[----:B------:R-:W-:Y:S01]  /*0200*/  ISETP.GE.AND P0, PT, R9, 0x1, PT ;  /* 0x000000010900780c */ /* 0x000fe20003f06270 */
[----:B0-----:R-:W-:-:S12]  /*0210*/  IMAD R11, R3, UR5, R0 ;  /* 0x00000005030b7c24 */ /* 0x001fd8000f8e0200 */
[----:B--2---:R-:W-:Y:S05]  /*0220*/  @!P0 BRA `(.L_x_0) ;  /* 0x0000000800148947 */ /* 0x004fea0003800000 */
[----:B------:R-:W0:Y:S01]  /*0230*/  S2UR UR5, SR_CgaCtaId ;  /* 0x00000000000579c3 */ /* 0x000e220000008800 */
[----:B------:R-:W-:Y:S01]  /*0240*/  UMOV UR4, 0x400 ;  /* 0x0000040000047882 */ /* 0x000fe20000000000 */
[----:B------:R-:W-:Y:S01]  /*0250*/  IMAD R15, R0, R3, RZ ;  /* 0x00000003000f7224 */ /* 0x000fe200078e02ff */
[----:B------:R-:W-:Y:S01]  /*0260*/  LOP3.LUT R12, R3, 0x7ffffff8, RZ, 0xc0, !PT ;  /* 0x7ffffff8030c7812 */ /* 0x000fe200078ec0ff */
[----:B------:R-:W-:Y:S01]  /*0270*/  IMAD R10, R11, R2, R8 ;  /* 0x000000020b0a7224 */ /* 0x000fe200078e0208 */
[C---:B------:R-:W-:Y:S01]  /*0280*/  LOP3.LUT R20, R3.reuse, 0x7, RZ, 0xc0, !PT ;  /* 0x0000000703147812 */ /* 0x040fe200078ec0ff */
[----:B------:R-:W-:Y:S01]  /*0290*/  IMAD.MOV.U32 R18, RZ, RZ, RZ ;  /* 0x000000ffff127224 */ /* 0x000fe200078e00ff */
[----:B------:R-:W-:Y:S02]  /*02a0*/  LOP3.LUT R14, R3, 0x3, RZ, 0xc0, !PT ;  /* 0x00000003030e7812 */ /* 0x000fe400078ec0ff */
[----:B------:R-:W-:Y:S01]  /*02b0*/  IADD3 R16, PT, PT, -R12, RZ, RZ ;  /* 0x000000ff0c107210 */ /* 0x000fe20007ffe1ff */
[----:B0-----:R-:W-:-:S06]  /*02c0*/  ULEA UR4, UR5, UR4, 0x18 ;  /* 0x0000000405047291 */ /* 0x001fcc000f8ec0ff */
[----:B------:R-:W-:Y:S01]  /*02d0*/  LEA R17, R15, UR4, 0x2 ;  /* 0x000000040f117c11 */ /* 0x000fe2000f8e10ff */
[----:B------:R-:W-:-:S04]  /*02e0*/  UMOV UR4, URZ ;  /* 0x000000ff00047c82 */ /* 0x000fc80008000000 */
[----:B------:R-:W-:-:S07]  /*02f0*/  VIADD R17, R17, 0x10 ;  /* 0x0000001011117836 */ /* 0x000fce0000000000 */
.L_x_6:
[----:B0-----:R-:W0:Y:S08]  /*0300*/  LDC.64 R2, c[0x0][0x398] ;  /* 0x0000e600ff027b82 */ /* 0x001e300000000a00 */
[----:B------:R-:W1:Y:S08]  /*0310*/  LDC.64 R6, c[0x0][0x380] ;  /* 0x0000e000ff067b82 */ /* 0x000e700000000a00 */
[----:B------:R-:W2:Y:S01]  /*0320*/  LDC.64 R4, c[0x0][0x388] ;  /* 0x0000e200ff047b82 */ /* 0x000ea20000000a00 */
[----:B0-----:R-:W-:-:S02]  /*0330*/  IMAD R21, R3, UR4, R0 ;  /* 0x0000000403157c24 */ /* 0x001fc4000f8e0200 */
[----:B------:R-:W-:Y:S02]  /*0340*/  IMAD R19, R3, UR4, R10 ;  /* 0x0000000403137c24 */ /* 0x000fe4000f8e020a */
[----:B------:R-:W-:Y:S02]  /*0350*/  IMAD R21, R21, R2, R13 ;  /* 0x0000000215157224 */ /* 0x000fe400078e020d */
[----:B-1----:R-:W-:-:S06]  /*0360*/  IMAD.WIDE R6, R19, 0x4, R6 ;  /* 0x0000000413067825 */ /* 0x002fcc00078e0206 */
[----:B------:R-:W3:Y:S01]  /*0370*/  LDG.E R6, desc[UR8][R6.64] ;  /* 0x0000000806067981 */ /* 0x000ee2000c1e1900 */
[----:B--2---:R-:W-:-:S06]  /*0380*/  IMAD.WIDE R4, R21, 0x4, R4 ;  /* 0x0000000415047825 */ /* 0x004fcc00078e0204 */
[----:B------:R-:W2:Y:S01]  /*0390*/  LDG.E R4, desc[UR8][R4.64] ;  /* 0x0000000804047981 */ /* 0x000ea2000c1e1900 */
[----:B------:R-:W0:Y:S01]  /*03a0*/  S2UR UR7, SR_CgaCtaId ;  /* 0x00000000000779c3 */ /* 0x000e220000008800 */
[----:B------:R-:W-:Y:S02]  /*03b0*/  UMOV UR6, 0x400 ;  /* 0x0000040000067882 */ /* 0x000fe40000000000 */
[----:B------:R-:W-:Y:S01]  /*03c0*/  UIADD3 UR5, UPT, UPT, UR6, 0x4000, URZ ;  /* 0x0000400006057890 */ /* 0x000fe2000fffe0ff */
[----:B------:R-:W-:Y:S02]  /*03d0*/  ISETP.GE.AND P1, PT, R3, 0x1, PT ;  /* 0x000000010300780c */ /* 0x000fe40003f26270 */
[----:B------:R-:W-:Y:S01]  /*03e0*/  IADD3 R19, PT, PT, R15, R8, RZ ;  /* 0x000000080f137210 */ /* 0x000fe20007ffe0ff */
[----:B------:R-:W-:Y:S02]  /*03f0*/  UIADD3 UR4, UPT, UPT, UR4, 0x1, URZ ;  /* 0x0000000104047890 */ /* 0x000fe4000fffe0ff */
[----:B0-----:R-:W-:-:S02]  /*0400*/  ULEA UR6, UR7, UR6, 0x18 ;  /* 0x0000000607067291 */ /* 0x001fc4000f8ec0ff */
[----:B------:R-:W-:-:S04]  /*0410*/  ULEA UR5, UR7, UR5, 0x18 ;  /* 0x0000000507057291 */ /* 0x000fc8000f8ec0ff */
[C---:B------:R-:W-:Y:S02]  /*0420*/  LEA R21, R19.reuse, UR6, 0x2 ;  /* 0x0000000613157c11 */ /* 0x040fe4000f8e10ff */
[----:B------:R-:W-:Y:S02]  /*0430*/  LEA R19, R19, UR5, 0x2 ;  /* 0x0000000513137c11 */ /* 0x000fe4000f8e10ff */
[----:B------:R-:W-:Y:S01]  /*0440*/  ISETP.NE.AND P0, PT, R9, UR4, PT ;  /* 0x0000000409007c0c */ /* 0x000fe2000bf05270 */
[----:B---3--:R0:W-:Y:S04]  /*0450*/  STS [R21], R6 ;  /* 0x0000000615007388 */ /* 0x0081e80000000800 */
[----:B--2---:R0:W-:Y:S01]  /*0460*/  STS [R19], R4 ;  /* 0x0000000413007388 */ /* 0x0041e20000000800 */
[----:B------:R-:W-:Y:S06]  /*0470*/  BAR.SYNC.DEFER_BLOCKING 0x0 ;  /* 0x0000000000007b1d */ /* 0x000fec0000010000 */
[----:B------:R-:W-:Y:S05]  /*0480*/  @!P1 BRA `(.L_x_1) ;  /* 0x0000000400749947 */ /* 0x000fea0003800000 */
[----:B------:R-:W-:Y:S01]  /*0490*/  ISETP.GE.U32.AND P1, PT, R3, 0x8, PT ;  /* 0x000000080300780c */ /* 0x000fe20003f26070 */
[----:B0-----:R-:W-:-:S12]  /*04a0*/  IMAD.MOV.U32 R4, RZ, RZ, RZ ;  /* 0x000000ffff047224 */ /* 0x001fd800078e00ff */
[----:B------:R-:W-:Y:S05]  /*04b0*/  @!P1 BRA `(.L_x_2) ;  /* 0x0000000000a09947 */ /* 0x000fea0003800000 */
[----:B------:R-:W-:Y:S01]  /*04c0*/  LEA R6, R8, UR5, 0x2 ;  /* 0x0000000508067c11 */ /* 0x000fe2000f8e10ff */
[----:B------:R-:W-:Y:S01]  /*04d0*/  IMAD.MOV.U32 R5, RZ, RZ, R16 ;  /* 0x000000ffff057224 */ /* 0x000fe200078e0010 */
[----:B------:R-:W-:-:S07]  /*04e0*/  MOV R4, R17 ;  /* 0x0000001100047202 */ /* 0x000fce0000000f00 */
.L_x_3:
[----:B------:R-:W-:Y:S01]  /*04f0*/  LDS R21, [R4+-0x10] ;  /* 0xfffff00004157984 */ /* 0x000fe20000000800 */
[----:B------:R-:W-:Y:S01]  /*0500*/  LEA R26, R3, R6, 0x2 ;  /* 0x00000006031a7211 */ /* 0x000fe200078e10ff */
[----:B------:R-:W-:Y:S02]  /*0510*/  VIADD R5, R5, 0x8 ;  /* 0x0000000805057836 */ /* 0x000fe40000000000 */
[----:B------:R0:W1:Y:S02]  /*0520*/  LDS R23, [R6] ;  /* 0x0000000006177984 */ /* 0x0000640000000800 */
[----:B------:R-:W-:Y:S01]  /*0530*/  IMAD R28, R3, 0x4, R26 ;  /* 0x00000004031c7824 */ /* 0x000fe200078e021a */
[----:B------:R-:W-:Y:S01]  /*0540*/  ISETP.NE.AND P1, PT, R5, RZ, PT ;  /* 0x000000ff0500720c */ /* 0x000fe20003f25270 */
[----:B------:R-:W-:Y:S03]  /*0550*/  LDS R7, [R4+-0xc] ;  /* 0xfffff40004077984 */ /* 0x000fe60000000800 */
[C---:B------:R-:W-:Y:S01]  /*0560*/  LEA R25, R3.reuse, R28, 0x2 ;  /* 0x0000001c03197211 */ /* 0x040fe200078e10ff */
[----:B------:R-:W2:Y:S01]  /*0570*/  LDS R26, [R26] ;  /* 0x000000001a1a7984 */ /* 0x000ea20000000800 */
[----:B0-----:R-:W-:-:S03]  /*0580*/  LEA R6, R3, R6, 0x5 ;  /* 0x0000000603067211 */ /* 0x001fc600078e28ff */
[----:B------:R0:W-:Y:S04]  /*0590*/  LDS R19, [R28] ;  /* 0x000000001c137984 */ /* 0x0001e80000000800 */
[----:B------:R-:W3:Y:S01]  /*05a0*/  LDS R22, [R4+-0x8] ;  /* 0xfffff80004167984 */ /* 0x000ee20000000800 */
[----:B-1----:R-:W-:Y:S01]  /*05b0*/  FFMA R24, R21, R23, R18 ;  /* 0x0000001715187223 */ /* 0x002fe20000000012 */
[C---:B------:R-:W-:Y:S02]  /*05c0*/  IMAD R23, R3.reuse, 0x4, R25 ;  /* 0x0000000403177824 */ /* 0x040fe400078e0219 */
[----:B------:R-:W-:Y:S04]  /*05d0*/  LDS R18, [R4+-0x4] ;  /* 0xfffffc0004127984 */ /* 0x000fe80000000800 */
[----:B------:R-:W1:Y:S01]  /*05e0*/  LDS R21, [R25] ;  /* 0x0000000019157984 */ /* 0x000e620000000800 */
[----:B------:R-:W-:Y:S01]  /*05f0*/  LEA R27, R3, R23, 0x2 ;  /* 0x00000017031b7211 */ /* 0x000fe200078e10ff */
[----:B--2---:R-:W-:-:S02]  /*0600*/  FFMA R7, R7, R26, R24 ;  /* 0x0000001a07077223 */ /* 0x004fc40000000018 */
[----:B------:R-:W-:Y:S02]  /*0610*/  LDS R26, [R4+0x8] ;  /* 0x00000800041a7984 */ /* 0x000fe40000000800 */
[----:B0-----:R-:W-:Y:S02]  /*0620*/  IMAD R28, R3, 0x4, R27 ;  /* 0x00000004031c7824 */ /* 0x001fe400078e021b */
[----:B------:R-:W-:Y:S01]  /*0630*/  LDS R27, [R27] ;  /* 0x000000001b1b7984 */ /* 0x000fe20000000800 */
[----:B---3--:R-:W-:-:S03]  /*0640*/  FFMA R19, R22, R19, R7 ;  /* 0x0000001316137223 */ /* 0x008fc60000000007 */
[----:B------:R-:W-:Y:S04]  /*0650*/  LDS R7, [R4] ;  /* 0x0000000004077984 */ /* 0x000fe80000000800 */
[----:B------:R-:W0:Y:S01]  /*0660*/  LDS R22, [R23] ;  /* 0x0000000017167984 */ /* 0x000e220000000800 */
[----:B-1----:R-:W-:Y:S01]  /*0670*/  FFMA R24, R18, R21, R19 ;  /* 0x0000001512187223 */ /* 0x002fe20000000013 */
[----:B------:R-:W-:Y:S02]  /*0680*/  LEA R21, R3, R28, 0x2 ;  /* 0x0000001c03157211 */ /* 0x000fe400078e10ff */
[----:B------:R-:W1:Y:S04]  /*0690*/  LDS R18, [R4+0x4] ;  /* 0x0000040004127984 */ /* 0x000e680000000800 */
[----:B------:R-:W2:Y:S04]  /*06a0*/  LDS R28, [R28] ;  /* 0x000000001c1c7984 */ /* 0x000ea80000000800 */
[----:B------:R-:W-:Y:S04]  /*06b0*/  LDS R21, [R21] ;  /* 0x0000000015157984 */ /* 0x000fe80000000800 */
[----:B------:R3:W4:Y:S01]  /*06c0*/  LDS R19, [R4+0xc] ;  /* 0x00000c0004137984 */ /* 0x0007220000000800 */
[----:B0-----:R-:W-:Y:S01]  /*06d0*/  FFMA R7, R7, R22, R24 ;  /* 0x0000001607077223 */ /* 0x001fe20000000018 */
[----:B---3--:R-:W-:-:S03]  /*06e0*/  VIADD R4, R4, 0x20 ;  /* 0x0000002004047836 */ /* 0x008fc60000000000 */
[----:B-1----:R-:W-:-:S04]  /*06f0*/  FFMA R7, R18, R27, R7 ;  /* 0x0000001b12077223 */ /* 0x002fc80000000007 */
[----:B--2---:R-:W-:-:S04]  /*0700*/  FFMA R7, R26, R28, R7 ;  /* 0x0000001c1a077223 */ /* 0x004fc80000000007 */
[----:B----4-:R-:W-:Y:S01]  /*0710*/  FFMA R18, R19, R21, R7 ;  /* 0x0000001513127223 */ /* 0x010fe20000000007 */
[----:B------:R-:W-:Y:S06]  /*0720*/  @P1 BRA `(.L_x_3) ;  /* 0xfffffffc00701947 */ /* 0x000fec000383ffff */
[----:B------:R-:W-:-:S07]  /*0730*/  MOV R4, R12 ;  /* 0x0000000c00047202 */ /* 0x000fce0000000f00 */
.L_x_2:
[----:B------:R-:W-:-:S13]  /*0740*/  ISETP.NE.AND P1, PT, R20, RZ, PT ;  /* 0x000000ff1400720c */ /* 0x000fda0003f25270 */
[----:B------:R-:W-:Y:S05]  /*0750*/  @!P1 BRA `(.L_x_1) ;  /* 0x0000000000c09947 */ /* 0x000fea0003800000 */
[----:B------:R-:W-:Y:S01]  /*0760*/  VIADD R5, R20, 0xffffffff ;  /* 0xffffffff14057836 */ /* 0x000fe20000000000 */
[----:B------:R-:W-:-:S04]  /*0770*/  ISETP.NE.AND P2, PT, R14, RZ, PT ;  /* 0x000000ff0e00720c */ /* 0x000fc80003f45270 */
[----:B------:R-:W-:-:S13]  /*0780*/  ISETP.GE.U32.AND P1, PT, R5, 0x3, PT ;  /* 0x000000030500780c */ /* 0x000fda0003f26070 */
[----:B------:R-:W-:Y:S05]  /*0790*/  @!P1 BRA `(.L_x_4) ;  /* 0x0000000000509947 */ /* 0x000fea0003800000 */
[C---:B------:R-:W-:Y:S01]  /*07a0*/  IMAD R6, R4.reuse, R3, R8 ;  /* 0x0000000304067224 */ /* 0x040fe200078e0208 */
[----:B------:R-:W-:Y:S02]  /*07b0*/  IADD3 R5, PT, PT, R15, R4, RZ ;  /* 0x000000040f057210 */ /* 0x000fe40007ffe0ff */
[----:B------:R-:W-:Y:S02]  /*07c0*/  IADD3 R4, PT, PT, R4, 0x4, RZ ;  /* 0x0000000404047810 */ /* 0x000fe40007ffe0ff */
[----:B------:R-:W-:Y:S02]  /*07d0*/  LEA R6, R6, UR5, 0x2 ;  /* 0x0000000506067c11 */ /* 0x000fe4000f8e10ff */
[----:B------:R-:W-:-:S03]  /*07e0*/  LEA R5, R5, UR6, 0x2 ;  /* 0x0000000605057c11 */ /* 0x000fc6000f8e10ff */
[C---:B------:R-:W-:Y:S01]  /*07f0*/  IMAD R24, R3.reuse, 0x4, R6 ;  /* 0x0000000403187824 */ /* 0x040fe200078e0206 */
[----:B------:R-:W-:Y:S04]  /*0800*/  LDS R19, [R6] ;  /* 0x0000000006137984 */ /* 0x000fe80000000800 */
[----:B------:R-:W0:Y:S01]  /*0810*/  LDS R7, [R5] ;  /* 0x0000000005077984 */ /* 0x000e220000000800 */
[----:B------:R-:W-:-:S03]  /*0820*/  LEA R28, R3, R24, 0x2 ;  /* 0x00000018031c7211 */ /* 0x000fc600078e10ff */
[----:B------:R-:W-:Y:S02]  /*0830*/  LDS R22, [R5+0x4] ;  /* 0x0000040005167984 */ /* 0x000fe40000000800 */
[----:B------:R-:W-:Y:S02]  /*0840*/  IMAD R23, R3, 0x4, R28 ;  /* 0x0000000403177824 */ /* 0x000fe400078e021c */
[----:B------:R-:W1:Y:S04]  /*0850*/  LDS R24, [R24] ;  /* 0x0000000018187984 */ /* 0x000e680000000800 */
[----:B------:R-:W-:Y:S04]  /*0860*/  LDS R26, [R5+0x8] ;  /* 0x00000800051a7984 */ /* 0x000fe80000000800 */
[----:B------:R-:W2:Y:S04]  /*0870*/  LDS R28, [R28] ;  /* 0x000000001c1c7984 */ /* 0x000ea80000000800 */
[----:B------:R-:W-:Y:S04]  /*0880*/  LDS R21, [R5+0xc] ;  /* 0x00000c0005157984 */ /* 0x000fe80000000800 */
[----:B------:R-:W3:Y:S01]  /*0890*/  LDS R23, [R23] ;  /* 0x0000000017177984 */ /* 0x000ee20000000800 */
[----:B0-----:R-:W-:-:S04]  /*08a0*/  FFMA R7, R7, R19, R18 ;  /* 0x0000001307077223 */ /* 0x001fc80000000012 */
[----:B-1----:R-:W-:-:S04]  /*08b0*/  FFMA R7, R22, R24, R7 ;  /* 0x0000001816077223 */ /* 0x002fc80000000007 */
[----:B--2---:R-:W-:-:S04]  /*08c0*/  FFMA R7, R26, R28, R7 ;  /* 0x0000001c1a077223 */ /* 0x004fc80000000007 */
[----:B---3--:R-:W-:-:S07]  /*08d0*/  FFMA R18, R21, R23, R7 ;  /* 0x0000001715127223 */ /* 0x008fce0000000007 */
.L_x_4:
[----:B------:R-:W-:Y:S05]  /*08e0*/  @!P2 BRA `(.L_x_1) ;  /* 0x00000000005ca947 */ /* 0x000fea0003800000 */
[----:B------:R-:W-:Y:S02]  /*08f0*/  ISETP.NE.AND P1, PT, R14, 0x1, PT ;  /* 0x000000010e00780c */ /* 0x000fe40003f25270 */
[----:B------:R-:W-:-:S11]  /*0900*/  LOP3.LUT P2, RZ, R3, 0x1, RZ, 0xc0, !PT ;  /* 0x0000000103ff7812 */ /* 0x000fd6000784c0ff */
[----:B------:R-:W-:Y:S05]  /*0910*/  @!P1 BRA `(.L_x_5) ;  /* 0x0000000000309947 */ /* 0x000fea0003800000 */
[C---:B------:R-:W-:Y:S01]  /*0920*/  IMAD R6, R4.reuse, R3, R8 ;  /* 0x0000000304067224 */ /* 0x040fe200078e0208 */
[----:B------:R-:W-:Y:S02]  /*0930*/  IADD3 R5, PT, PT, R15, R4, RZ ;  /* 0x000000040f057210 */ /* 0x000fe40007ffe0ff */
[----:B------:R-:W-:Y:S02]  /*0940*/  IADD3 R4, PT, PT, R4, 0x2, RZ ;  /* 0x0000000204047810 */ /* 0x000fe40007ffe0ff */
[----:B------:R-:W-:Y:S02]  /*0950*/  LEA R6, R6, UR5, 0x2 ;  /* 0x0000000506067c11 */ /* 0x000fe4000f8e10ff */
[----:B------:R-:W-:-:S03]  /*0960*/  LEA R5, R5, UR6, 0x2 ;  /* 0x0000000605057c11 */ /* 0x000fc6000f8e10ff */
[----:B------:R-:W-:Y:S01]  /*0970*/  IMAD R21, R3, 0x4, R6 ;  /* 0x0000000403157824 */ /* 0x000fe200078e0206 */
[----:B------:R-:W-:Y:S04]  /*0980*/  LDS R19, [R6] ;  /* 0x0000000006137984 */ /* 0x000fe80000000800 */
[----:B------:R-:W0:Y:S04]  /*0990*/  LDS R7, [R5] ;  /* 0x0000000005077984 */ /* 0x000e280000000800 */
[----:B------:R-:W-:Y:S04]  /*09a0*/  LDS R22, [R5+0x4] ;  /* 0x0000040005167984 */ /* 0x000fe80000000800 */
[----:B------:R-:W1:Y:S01]  /*09b0*/  LDS R21, [R21] ;  /* 0x0000000015157984 */ /* 0x000e620000000800 */
[----:B0-----:R-:W-:-:S04]  /*09c0*/  FFMA R7, R7, R19, R18 ;  /* 0x0000001307077223 */ /* 0x001fc80000000012 */
[----:B-1----:R-:W-:-:S07]  /*09d0*/  FFMA R18, R22, R21, R7 ;  /* 0x0000001516127223 */ /* 0x002fce0000000007 */
.L_x_5:
[----:B------:R-:W-:Y:S05]  /*09e0*/  @!P2 BRA `(.L_x_1) ;  /* 0x00000000001ca947 */ /* 0x000fea0003800000 */
[----:B------:R-:W-:Y:S01]  /*09f0*/  IMAD R5, R4, R3, R8 ;  /* 0x0000000304057224 */ /* 0x000fe200078e0208 */
[----:B------:R-:W-:-:S04]  /*0a00*/  IADD3 R3, PT, PT, R15, R4, RZ ;  /* 0x000000040f037210 */ /* 0x000fc80007ffe0ff */
[----:B------:R-:W-:Y:S02]  /*0a10*/  LEA R3, R3, UR6, 0x2 ;  /* 0x0000000603037c11 */ /* 0x000fe4000f8e10ff */
[----:B------:R-:W-:-:S04]  /*0a20*/  LEA R5, R5, UR5, 0x2 ;  /* 0x0000000505057c11 */ /* 0x000fc8000f8e10ff */
[----:B------:R-:W-:Y:S04]  /*0a30*/  LDS R3, [R3] ;  /* 0x0000000003037984 */ /* 0x000fe80000000800 */
[----:B------:R-:W0:Y:S02]  /*0a40*/  LDS R5, [R5] ;  /* 0x0000000005057984 */ /* 0x000e240000000800 */
[----:B0-----:R-:W-:-:S07]  /*0a50*/  FFMA R18, R3, R5, R18 ;  /* 0x0000000503127223 */ /* 0x001fce0000000012 */
.L_x_1:
[----:B------:R-:W-:Y:S06]  /*0a60*/  BAR.SYNC.DEFER_BLOCKING 0x0 ;  /* 0x0000000000007b1d */ /* 0x000fec0000010000 */
[----:B------:R-:W-:Y:S05]  /*0a70*/  @P0 BRA `(.L_x_6) ;  /* 0xfffffff800200947 */ /* 0x000fea000383ffff */
.L_x_0:
[----:B0-----:R-:W0:Y:S01]  /*0a80*/  LDC.64 R4, c[0x0][0x390] ;  /* 0x0000e400ff047b82 */ /* 0x001e220000000a00 */
[----:B------:R-:W-:-:S04]  /*0a90*/  IMAD R3, R11, R2, R13 ;  /* 0x000000020b037224 */ /* 0x000fc800078e020d */
[----:B0-----:R-:W-:-:S05]  /*0aa0*/  IMAD.WIDE R2, R3, 0x4, R4 ;  /* 0x0000000403027825 */ /* 0x001fca00078e0204 */
[----:B------:R-:W-:Y:S01]  /*0ab0*/  STG.E desc[UR8][R2.64], R18 ;  /* 0x0000001202007986 */ /* 0x000fe2000c101908 */
[----:B------:R-:W-:Y:S05]  /*0ac0*/  EXIT ;  /* 0x000000000000794d */ /* 0x000fea0003800000 */
.L_x_7:
[----:B------:R-:W-:-:S00]  /*0ad0*/  BRA `(.L_x_7) ;  /* 0xfffffffc00fc7947 */ /* 0x000fc0000383ffff */
[----:B------:R-:W-:-:S00]  /*0ae0*/  NOP ;  /* 0x0000000000007918 */ /* 0x000fc00000000000 */
        /* <DEDUP_REMOVED lines=9> */
.L_x_13:


//--------------------- .text._Z9matrixMulPfS_S_i --------------------------
	.section	.text._Z9matrixMulPfS_S_i,"ax",@progbits
	.align	128
        .global         _Z9matrixMulPfS_S_i
        .type           _Z9matrixMulPfS_S_i,@function
        .size           _Z9matrixMulPfS_S_i,(.L_x_14 - _Z9matrixMulPfS_S_i)
        .other          _Z9matrixMulPfS_S_i,@"STO_CUDA_ENTRY STV_DEFAULT"
_Z9matrixMulPfS_S_i:
.text._Z9matrixMulPfS_S_i:
[----:B------:R-:W-:Y:S01]  /*0000*/  LDC R1, c[0x0][0x37c] ;  /* 0x0000df00ff017b82 */ /* 0x000fe20000000800 */
[----:B------:R-:W0:Y:S01]  /*0010*/  S2R R3, SR_TID.Y ;  /* 0x0000000000037919 */ /* 0x000e220000002200 */
[----:B------:R-:W1:Y:S06]  /*0020*/  LDCU UR18, c[0x0][0x398] ;  /* 0x00007300ff1277ac */ /* 0x000e6c0008000800 */
[----:B------:R-:W0:Y:S01]  /*0030*/  LDC R0, c[0x0][0x364] ;  /* 0x0000d900ff007b82 */ /* 0x000e220000000800 */
[----:B------:R-:W-:Y:S01]  /*0040*/  HFMA2 R12, -RZ, RZ, 0, 0 ;  /* 0x00000000ff0c7431 */ /* 0x000fe200000001ff */
[----:B------:R-:W2:Y:S01]  /*0050*/  S2R R2, SR_TID.X ;  /* 0x0000000000027919 */ /* 0x000ea20000002100 */
[----:B------:R-:W3:Y:S05]  /*0060*/  LDCU.64 UR16, c[0x0][0x358] ;  /* 0x00006b00ff1077ac */ /* 0x000eea0008000a00 */
[----:B------:R-:W0:Y:S08]  /*0070*/  S2UR UR4, SR_CTAID.Y ;  /* 0x00000000000479c3 */ /* 0x000e300000002600 */
[----:B------:R-:W2:Y:S01]  /*0080*/  S2UR UR5, SR_CTAID.X ;  /* 0x00000000000579c3 */ /* 0x000ea20000002500 */
[----:B-1----:R-:W-:-:S07]  /*0090*/  UISETP.GE.AND UP0, UPT, UR18, 0x1, UPT ;  /* 0x000000011200788c */ /* 0x002fce000bf06270 */
[----:B------:R-:W2:Y:S01]  /*00a0*/  LDC R13, c[0x0][0x360] ;  /* 0x0000d800ff0d7b82 */ /* 0x000ea20000000800 */
[----:B0-----:R-:W-:Y:S02]  /*00b0*/  IMAD R0, R0, UR4, R3 ;  /* 0x0000000400007c24 */ /* 0x001fe4000f8e0203 */
[----:B--2---:R-:W-:Y:S01]  /*00c0*/  IMAD R13, R13, UR5, R2 ;  /* 0x000000050d0d7c24 */ /* 0x004fe2000f8e0202 */
[----:B---3--:R-:W-:Y:S06]  /*00d0*/  BRA.U !UP0, `(.L_x_8) ;  /* 0x0000000908647547 */ /* 0x008fec000b800000 */
[----:B------:R-:W-:Y:S02]  /*00e0*/  UISETP.GE.U32.AND UP1, UPT, UR18, 0x8, UPT ;  /* 0x000000081200788c */ /* 0x000fe4000bf26070 */
[----:B------:R-:W-:Y:S01]  /*00f0*/  IMAD R5, R0, UR18, RZ ;  /* 0x0000001200057c24 */ /* 0x000fe2000f8e02ff */
[----:B------:R-:W-:Y:S01]  /*0100*/  ULOP3.LUT UR19, UR18, 0x7, URZ, 0xc0, !UPT ;  /* 0x0000000712137892 */ /* 0x000fe2000f8ec0ff */
[----:B------:R-:W-:Y:S01]  /*0110*/  MOV R12, RZ ;  /* 0x000000ff000c7202 */ /* 0x000fe20000000f00 */
[----:B------:R-:W-:Y:S02]  /*0120*/  UMOV UR4, URZ ;  /* 0x000000ff00047c82 */ /* 0x000fe40008000000 */
[----:B------:R-:W-:Y:S02]  /*0130*/  UISETP.NE.AND UP0, UPT, UR19, URZ, UPT ;  /* 0x000000ff1300728c */ /* 0x000fe4000bf05270 */
[----:B------:R-:W-:Y:S09]  /*0140*/  BRA.U !UP1, `(.L_x_9) ;  /* 0x0000000509087547 */ /* 0x000ff2000b800000 */
[----:B------:R-:W0:Y:S01]  /*0150*/  LDCU.128 UR20, c[0x0][0x380] ;  /* 0x00007000ff1477ac */ /* 0x000e220008000c00 */
[----:B------:R-:W-:Y:S02]  /*0160*/  MOV R12, RZ ;  /* 0x000000ff000c7202 */ /* 0x000fe40000000f00 */
[----:B------:R-:W-:Y:S01]  /*0170*/  MOV R14, R13 ;  /* 0x0000000d000e7202 */ /* 0x000fe20000000f00 */
[----:B------:R-:W-:-:S04]  /*0180*/  ULOP3.LUT UR4, UR18, 0x7ffffff8, URZ, 0xc0, !UPT ;  /* 0x7ffffff812047892 */ /* 0x000fc8000f8ec0ff */
[----:B------:R-:W-:Y:S01]  /*0190*/  UIADD3 UR5, UPT, UPT, -UR4, URZ, URZ ;  /* 0x000000ff04057290 */ /* 0x000fe2000fffe1ff */
[----:B0-----:R-:W-:Y:S01]  /*01a0*/  MOV R2, UR20 ;  /* 0x0000001400027c02 */ /* 0x001fe20008000f00 */
[----:B------:R-:W-:Y:S01]  /*01b0*/  UIMAD.WIDE.U32 UR6, UR18, 0xc, UR22 ;  /* 0x0000000c120678a5 */ /* 0x000fe2000f8e0016 */
[----:B------:R-:W-:Y:S01]  /*01c0*/  MOV R3, UR21 ;  /* 0x0000001500037c02 */ /* 0x000fe20008000f00 */
[----:B------:R-:W-:Y:S02]  /*01d0*/  UIMAD.WIDE.U32 UR8, UR18, 0x10, UR22 ;  /* 0x00000010120878a5 */ /* 0x000fe4000f8e0016 */
[----:B------:R-:W-:Y:S01]  /*01e0*/  UIMAD.WIDE.U32 UR10, UR18, 0x14, UR22 ;  /* 0x00000014120a78a5 */ /* 0x000fe2000f8e0016 */
[----:B------:R-:W-:Y:S01]  /*01f0*/  IMAD.WIDE.U32 R2, R5, 0x4, R2 ;  /* 0x0000000405027825 */ /* 0x000fe200078e0002 */
[----:B------:R-:W-:Y:S02]  /*0200*/  UIMAD.WIDE.U32 UR12, UR18, 0x18, UR22 ;  /* 0x00000018120c78a5 */ /* 0x000fe4000f8e0016 */
[----:B------:R-:W-:Y:S01]  /*0210*/  UIMAD.WIDE.U32 UR14, UR18, 0x1c, UR22 ;  /* 0x0000001c120e78a5 */ /* 0x000fe2000f8e0016 */
[----:B------:R-:W-:-:S04]  /*0220*/  IADD3 R2, P0, PT, R2, 0x10, RZ ;  /* 0x0000001002027810 */ /* 0x000fc80007f1e0ff */
[----:B------:R-:W-:-:S09]  /*0230*/  IADD3.X R3, PT, PT, RZ, R3, RZ, P0, !PT ;  /* 0x00000003ff037210 */ /* 0x000fd200007fe4ff */
.L_x_10:
[----:B------:R-:W-:Y:S01]  /*0240*/  HFMA2 R23, -RZ, RZ, 0, 2.384185791015625e-07 ;  /* 0x00000004ff177431 */ /* 0x000fe200000001ff */
[----:B------:R-:W-:Y:S01]  /*0250*/  UIMAD.WIDE.U32 UR24, UR18, 0x4, UR22 ;  /* 0x00000004121878a5 */ /* 0x000fe2000f8e0016 */
[----:B------:R-:W2:Y:S01]  /*0260*/  LDG.E R21, desc[UR16][R2.64+-0x10] ;  /* 0xfffff01002157981 */ /* 0x000ea2000c1e1900 */
[----:B------:R-:W-:Y:S01]  /*0270*/  UIMAD.WIDE.U32 UR20, UR18, 0x8, UR22 ;  /* 0x00000008121478a5 */ /* 0x000fe2000f8e0016 */
[----:B------:R-:W-:Y:S02]  /*0280*/  IMAD.MOV.U32 R11, RZ, RZ, 0x4 ;  /* 0x00000004ff0b7424 */ /* 0x000fe400078e00ff */
[----:B------:R-:W-:Y:S01]  /*0290*/  HFMA2 R7, -RZ, RZ, 0, 2.384185791015625e-07 ;  /* 0x00000004ff077431 */ /* 0x000fe200000001ff */
[----:B------:R-:W3:Y:S01]  /*02a0*/  LDG.E R19, desc[UR16][R2.64+-0xc] ;  /* 0xfffff41002137981 */ /* 0x000ee2000c1e1900 */
[----:B------:R-:W-:Y:S02]  /*02b0*/  MOV R8, UR24 ;  /* 0x0000001800087c02 */ /* 0x000fe40008000f00 */
[----:B------:R-:W-:Y:S01]  /*02c0*/  MOV R9, UR25 ;  /* 0x0000001900097c02 */ /* 0x000fe20008000f00 */
[C---:B------:R-:W-:Y:S01]  /*02d0*/  IMAD.WIDE R22, R14.reuse, R23, UR22 ;  /* 0x000000160e167e25 */ /* 0x040fe2000f8e0217 */
[----:B------:R-:W-:Y:S01]  /*02e0*/  MOV R24, UR20 ;  /* 0x0000001400187c02 */ /* 0x000fe20008000f00 */
[----:B------:R-:W4:Y:S01]  /*02f0*/  LDG.E R17, desc[UR16][R2.64+-0x8] ;  /* 0xfffff81002117981 */ /* 0x000f22000c1e1900 */
[----:B------:R-:W-:Y:S01]  /*0300*/  MOV R25, UR21 ;  /* 0x0000001500197c02 */ /* 0x000fe20008000f00 */
[----:B------:R-:W-:-:S02]  /*0310*/  IMAD.WIDE R8, R14, 0x4, R8 ;  /* 0x000000040e087825 */ /* 0x000fc400078e0208 */
[----:B------:R-:W2:Y:S02]  /*0320*/  LDG.E R22, desc[UR16][R22.64] ;  /* 0x0000001016167981 */ /* 0x000ea4000c1e1900 */
[C---:B------:R-:W-:Y:S01]  /*0330*/  IMAD.WIDE R24, R14.reuse, 0x4, R24 ;  /* 0x000000040e187825 */ /* 0x040fe200078e0218 */
[----:B------:R-:W-:Y:S01]  /*0340*/  MOV R5, 0x4 ;  /* 0x0000000400057802 */ /* 0x000fe20000000f00 */
[----:B------:R0:W3:Y:S02]  /*0350*/  LDG.E R20, desc[UR16][R8.64] ;  /* 0x0000001008147981 */ /* 0x0000e4000c1e1900 */
[C---:B------:R-:W-:Y:S02]  /*0360*/  IMAD.WIDE R10, R14.reuse, R11, UR6 ;  /* 0x000000060e0a7e25 */ /* 0x040fe4000f8e020b */
[----:B------:R-:W4:Y:S02]  /*0370*/  LDG.E R18, desc[UR16][R24.64] ;  /* 0x0000001018127981 */ /* 0x000f24000c1e1900 */
[----:B------:R-:W-:-:S04]  /*0380*/  IMAD.WIDE R4, R14, R5, UR8 ;  /* 0x000000080e047e25 */ /* 0x000fc8000f8e0205 */
[----:B------:R-:W-:Y:S01]  /*0390*/  HFMA2 R27, -RZ, RZ, 0, 2.384185791015625e-07 ;  /* 0x00000004ff1b7431 */ /* 0x000fe200000001ff */
[----:B------:R1:W5:Y:S01]  /*03a0*/  LDG.E R16, desc[UR16][R10.64] ;  /* 0x000000100a107981 */ /* 0x000362000c1e1900 */
[----:B0-----:R-:W-:-:S03]  /*03b0*/  MOV R9, 0x4 ;  /* 0x0000000400097802 */ /* 0x001fc60000000f00 */
[----:B------:R-:W5:Y:S01]  /*03c0*/  LDG.E R15, desc[UR16][R2.64+-0x4] ;  /* 0xfffffc10020f7981 */ /* 0x000f62000c1e1900 */
[----:B------:R-:W-:-:S03]  /*03d0*/  IMAD.WIDE R6, R14, R7, UR10 ;  /* 0x0000000a0e067e25 */ /* 0x000fc6000f8e0207 */
[----:B------:R0:W5:Y:S01]  /*03e0*/  LDG.E R4, desc[UR16][R4.64] ;  /* 0x0000001004047981 */ /* 0x000162000c1e1900 */
[----:B------:R-:W-:-:S03]  /*03f0*/  IMAD.WIDE R8, R14, R9, UR12 ;  /* 0x0000000c0e087e25 */ /* 0x000fc6000f8e0209 */
[----:B------:R-:W5:Y:S01]  /*0400*/  LDG.E R23, desc[UR16][R2.64] ;  /* 0x0000001002177981 */ /* 0x000f62000c1e1900 */
[----:B-1----:R-:W-:-:S03]  /*0410*/  IMAD.WIDE R10, R14, R27, UR14 ;  /* 0x0000000e0e0a7e25 */ /* 0x002fc6000f8e021b */
[----:B------:R-:W5:Y:S04]  /*0420*/  LDG.E R7, desc[UR16][R6.64] ;  /* 0x0000001006077981 */ /* 0x000f68000c1e1900 */
[----:B------:R-:W5:Y:S04]  /*0430*/  LDG.E R24, desc[UR16][R2.64+0x4] ;  /* 0x0000041002187981 */ /* 0x000f68000c1e1900 */
[----:B------:R-:W5:Y:S04]  /*0440*/  LDG.E R8, desc[UR16][R8.64] ;  /* 0x0000001008087981 */ /* 0x000f68000c1e1900 */
[----:B------:R-:W5:Y:S04]  /*0450*/  LDG.E R25, desc[UR16][R2.64+0x8] ;  /* 0x0000081002197981 */ /* 0x000f68000c1e1900 */
[----:B------:R-:W5:Y:S04]  /*0460*/  LDG.E R10, desc[UR16][R10.64] ;  /* 0x000000100a0a7981 */ /* 0x000f68000c1e1900 */
[----:B------:R1:W5:Y:S01]  /*0470*/  LDG.E R27, desc[UR16][R2.64+0xc] ;  /* 0x00000c10021b7981 */ /* 0x000362000c1e1900 */
[----:B------:R-:W-:-:S04]  /*0480*/  UIADD3 UR5, UPT, UPT, UR5, 0x8, URZ ;  /* 0x0000000805057890 */ /* 0x000fc8000fffe0ff */
[----:B------:R-:W-:Y:S01]  /*0490*/  UISETP.NE.AND UP1, UPT, UR5, URZ, UPT ;  /* 0x000000ff0500728c */ /* 0x000fe2000bf25270 */
[----:B0-----:R-:W-:Y:S02]  /*04a0*/  MOV R5, UR18 ;  /* 0x0000001200057c02 */ /* 0x001fe40008000f00 */
[----:B-1----:R-:W-:Y:S02]  /*04b0*/  IADD3 R2, P0, PT, R2, 0x20, RZ ;  /* 0x0000002002027810 */ /* 0x002fe40007f1e0ff */
[----:B------:R-:W-:Y:S02]  /*04c0*/  LEA R14, R5, R14, 0x3 ;  /* 0x0000000e050e7211 */ /* 0x000fe400078e18ff */
[----:B------:R-:W-:Y:S01]  /*04d0*/  IADD3.X R3, PT, PT, RZ, R3, RZ, P0, !PT ;  /* 0x00000003ff037210 */ /* 0x000fe200007fe4ff */
[----:B--2---:R-:W-:-:S04]  /*04e0*/  FFMA R22, R21, R22, R12 ;  /* 0x0000001615167223 */ /* 0x004fc8000000000c */
[----:B---3--:R-:W-:-:S04]  /*04f0*/  FFMA R20, R19, R20, R22 ;  /* 0x0000001413147223 */ /* 0x008fc80000000016 */
[----:B----4-:R-:W-:-:S04]  /*0500*/  FFMA R18, R17, R18, R20 ;  /* 0x0000001211127223 */ /* 0x010fc80000000014 */
[----:B-----5:R-:W-:-:S04]  /*0510*/  FFMA R16, R15, R16, R18 ;  /* 0x000000100f107223 */ /* 0x020fc80000000012 */
[----:B------:R-:W-:-:S04]  /*0520*/  FFMA R23, R23, R4, R16 ;  /* 0x0000000417177223 */ /* 0x000fc80000000010 */
[----:B------:R-:W-:-:S04]  /*0530*/  FFMA R24, R24, R7, R23 ;  /* 0x0000000718187223 */ /* 0x000fc80000000017 */
[----:B------:R-:W-:-:S04]  /*0540*/  FFMA R8, R25, R8, R24 ;  /* 0x0000000819087223 */ /* 0x000fc80000000018 */
[----:B------:R-:W-:Y:S01]  /*0550*/  FFMA R12, R27, R10, R8 ;  /* 0x0000000a1b0c7223 */ /* 0x000fe20000000008 */
[----:B------:R-:W-:Y:S06]  /*0560*/  BRA.U UP1, `(.L_x_10) ;  /* 0xfffffffd01347547 */ /* 0x000fec000b83ffff */
.L_x_9:
[----:B------:R-:W-:Y:S05]  /*0570*/  BRA.U !UP0, `(.L_x_8) ;  /* 0x00000005083c7547 */ /* 0x000fea000b800000 */
[----:B------:R-:W-:Y:S01]  /*0580*/  UISETP.GE.U32.AND UP0, UPT, UR19, 0x4, UPT ;  /* 0x000000041300788c */ /* 0x000fe2000bf06070 */
[----:B------:R-:W-:Y:S01]  /*0590*/  IMAD R2, R0, UR18, RZ ;  /* 0x0000001200027c24 */ /* 0x000fe2000f8e02ff */
[----:B------:R-:W-:-:S04]  /*05a0*/  ULOP3.LUT UR5, UR18, 0x3, URZ, 0xc0, !UPT ;  /* 0x0000000312057892 */ /* 0x000fc8000f8ec0ff */
[----:B------:R-:W-:-:S03]  /*05b0*/  UISETP.NE.AND UP1, UPT, UR5, URZ, UPT ;  /* 0x000000ff0500728c */ /* 0x000fc6000bf25270 */
[----:B------:R-:W-:Y:S08]  /*05c0*/  BRA.U !UP0, `(.L_x_11) ;  /* 0x00000001087c7547 */ /* 0x000ff0000b800000 */
[----:B------:R-:W0:Y:S01]  /*05d0*/  LDC.64 R6, c[0x0][0x388] ;  /* 0x0000e200ff067b82 */ /* 0x000e220000000a00 */
[----:B------:R-:W1:Y:S01]  /*05e0*/  LDCU.64 UR6, c[0x0][0x380] ;  /* 0x00007000ff0677ac */ /* 0x000e620008000a00 */
[----:B------:R-:W-:Y:S01]  /*05f0*/  MOV R4, UR4 ;  /* 0x0000000400047c02 */ /* 0x000fe20008000f00 */
[C---:B------:R-:W-:Y:S01]  /*0600*/  VIADD R3, R2.reuse, UR4 ;  /* 0x0000000402037c36 */ /* 0x040fe20008000000 */
[----:B------:R-:W-:Y:S02]  /*0610*/  MOV R11, UR18 ;  /* 0x00000012000b7c02 */ /* 0x000fe40008000f00 */
[----:B------:R-:W-:Y:S01]  /*0620*/  IADD3 R14, P0, PT, R2, UR4, RZ ;  /* 0x00000004020e7c10 */ /* 0x000fe2000ff1e0ff */
[----:B------:R-:W-:Y:S01]  /*0630*/  IMAD R5, R4, UR18, R13 ;  /* 0x0000001204057c24 */ /* 0x000fe2000f8e020d */
[----:B------:R-:W2:Y:S01]  /*0640*/  LDC.64 R8, c[0x0][0x380] ;  /* 0x0000e000ff087b82 */ /* 0x000ea20000000a00 */
[----:B------:R-:W-:Y:S02]  /*0650*/  MOV R15, UR18 ;  /* 0x00000012000f7c02 */ /* 0x000fe40008000f00 */
[----:B------:R-:W-:Y:S01]  /*0660*/  MOV R17, UR18 ;  /* 0x0000001200117c02 */ /* 0x000fe20008000f00 */
[----:B0-----:R-:W-:-:S04]  /*0670*/  IMAD.WIDE R6, R5, 0x4, R6 ;  /* 0x0000000405067825 */ /* 0x001fc800078e0206 */
[----:B------:R-:W-:Y:S02]  /*0680*/  IMAD.WIDE.U32 R10, R11, 0x4, R6 ;  /* 0x000000040b0a7825 */ /* 0x000fe400078e0006 */
[----:B------:R-:W3:Y:S02]  /*0690*/  LDG.E R6, desc[UR16][R6.64] ;  /* 0x0000001006067981 */ /* 0x000ee4000c1e1900 */
[----:B--2---:R-:W-:Y:S01]  /*06a0*/  IMAD.WIDE.U32 R8, R3, 0x4, R8 ;  /* 0x0000000403087825 */ /* 0x004fe200078e0008 */
[----:B------:R-:W-:Y:S02]  /*06b0*/  IADD3.X R3, PT, PT, RZ, RZ, RZ, P0, !PT ;  /* 0x000000ffff037210 */ /* 0x000fe400007fe4ff */
[----:B-1----:R-:W-:-:S03]  /*06c0*/  LEA R4, P0, R14, UR6, 0x2 ;  /* 0x000000060e047c11 */ /* 0x002fc6000f8010ff */
[----:B------:R-:W3:Y:S01]  /*06d0*/  LDG.E R9, desc[UR16][R8.64] ;  /* 0x0000001008097981 */ /* 0x000ee2000c1e1900 */
[----:B------:R-:W-:Y:S01]  /*06e0*/  LEA.HI.X R5, R14, UR7, R3, 0x2, P0 ;  /* 0x000000070e057c11 */ /* 0x000fe200080f1403 */
[----:B------:R-:W-:Y:S02]  /*06f0*/  IMAD.WIDE.U32 R14, R15, 0x4, R10 ;  /* 0x000000040f0e7825 */ /* 0x000fe400078e000a */
[----:B------:R-:W2:Y:S04]  /*0700*/  LDG.E R3, desc[UR16][R10.64] ;  /* 0x000000100a037981 */ /* 0x000ea8000c1e1900 */
[----:B------:R-:W2:Y:S01]  /*0710*/  LDG.E R18, desc[UR16][R4.64+0x4] ;  /* 0x0000041004127981 */ /* 0x000ea2000c1e1900 */
[----:B------:R-:W-:-:S03]  /*0720*/  IMAD.WIDE.U32 R16, R17, 0x4, R14 ;  /* 0x0000000411107825 */ /* 0x000fc600078e000e */
[----:B------:R-:W4:Y:S04]  /*0730*/  LDG.E R19, desc[UR16][R14.64] ;  /* 0x000000100e137981 */ /* 0x000f28000c1e1900 */
[----:B------:R-:W4:Y:S04]  /*0740*/  LDG.E R20, desc[UR16][R4.64+0x8] ;  /* 0x0000081004147981 */ /* 0x000f28000c1e1900 */
[----:B------:R-:W5:Y:S04]  /*0750*/  LDG.E R22, desc[UR16][R4.64+0xc] ;  /* 0x00000c1004167981 */ /* 0x000f68000c1e1900 */
[----:B------:R-:W5:Y:S01]  /*0760*/  LDG.E R16, desc[UR16][R16.64] ;  /* 0x0000001010107981 */ /* 0x000f62000c1e1900 */
[----:B------:R-:W-:Y:S01]  /*0770*/  UIADD3 UR4, UPT, UPT, UR4, 0x4, URZ ;  /* 0x0000000404047890 */ /* 0x000fe2000fffe0ff */
[----:B---3--:R-:W-:-:S04]  /*0780*/  FFMA R9, R9, R6, R12 ;  /* 0x0000000609097223 */ /* 0x008fc8000000000c */
[----:B--2---:R-:W-:-:S04]  /*0790*/  FFMA R3, R18, R3, R9 ;  /* 0x0000000312037223 */ /* 0x004fc80000000009 */
[----:B----4-:R-:W-:-:S04]  /*07a0*/  FFMA R3, R20, R19, R3 ;  /* 0x0000001314037223 */ /* 0x010fc80000000003 */
[----:B-----5:R-:W-:-:S07]  /*07b0*/  FFMA R12, R22, R16, R3 ;  /* 0x00000010160c7223 */ /* 0x020fce0000000003 */
.L_x_11:
[----:B------:R-:W-:Y:S05]  /*07c0*/  BRA.U !UP1, `(.L_x_8) ;  /* 0x0000000109a87547 */ /* 0x000fea000b800000 */
[----:B------:R-:W-:Y:S01]  /*07d0*/  UISETP.NE.AND UP0, UPT, UR5, 0x1, UPT ;  /* 0x000000010500788c */ /* 0x000fe2000bf05270 */
[----:B------:R-:W-:Y:S01]  /*07e0*/  MOV R4, UR4 ;  /* 0x0000000400047c02 */ /* 0x000fe20008000f00 */
[----:B------:R-:W-:Y:S02]  /*07f0*/  ULOP3.LUT UR5, UR18, 0x1, URZ, 0xc0, !UPT ;  /* 0x0000000112057892 */ /* 0x000fe4000f8ec0ff */
[----:B------:R-:W-:Y:S02]  /*0800*/  MOV R17, UR18 ;  /* 0x0000001200117c02 */ /* 0x000fe40008000f00 */
[----:B------:R-:W-:Y:S01]  /*0810*/  UISETP.NE.U32.AND UP1, UPT, UR5, 0x1, UPT ;  /* 0x000000010500788c */ /* 0x000fe2000bf25070 */
[----:B------:R-:W-:-:S04]  /*0820*/  PLOP3.LUT P1, PT, PT, PT, UP0, 0x80, 0x8 ;  /* 0x000000000008781c */ /* 0x000fc80003f2f008 */
[----:B------:R-:W0:Y:S01]  /*0830*/  @UP0 LDCU.128 UR8, c[0x0][0x380] ;  /* 0x00007000ff0807ac */ /* 0x000e220008000c00 */
[----:B------:R-:W-:Y:S01]  /*0840*/  PLOP3.LUT P0, PT, PT, PT, UP1, 0x80, 0x8 ;  /* 0x000000000008781c */ /* 0x000fe20003f0f018 */
[----:B------:R-:W1:Y:S04]  /*0850*/  @UP0 LDCU.64 UR6, c[0x0][0x380] ;  /* 0x00007000ff0607ac */ /* 0x000e680008000a00 */
[----:B------:R-:W2:Y:S03]  /*0860*/  @!UP1 LDCU.128 UR12, c[0x0][0x380] ;  /* 0x00007000ff0c97ac */ /* 0x000ea60008000c00 */
[C---:B------:R-:W-:Y:S02]  /*0870*/  @P1 IADD3 R3, PT, PT, R2.reuse, UR4, RZ ;  /* 0x0000000402031c10 */ /* 0x040fe4000fffe0ff */
[----:B------:R-:W-:Y:S01]  /*0880*/  @P1 IADD3 R5, P2, PT, R2, UR4, RZ ;  /* 0x0000000402051c10 */ /* 0x000fe2000ff5e0ff */
[----:B------:R-:W-:-:S03]  /*0890*/  @UP0 UIADD3 UR4, UPT, UPT, UR4, 0x2, URZ ;  /* 0x0000000204040890 */ /* 0x000fc6000fffe0ff */
[----:B------:R-:W-:Y:S02]  /*08a0*/  @P1 IADD3.X R8, PT, PT, RZ, RZ, RZ, P2, !PT ;  /* 0x000000ffff081210 */ /* 0x000fe400017fe4ff */
[----:B0-----:R-:W-:Y:S01]  /*08b0*/  MOV R14, UR8 ;  /* 0x00000008000e7c02 */ /* 0x001fe20008000f00 */
[----:B------:R-:W-:Y:S01]  /*08c0*/  IMAD.U32 R6, RZ, RZ, UR10 ;  /* 0x0000000aff067e24 */ /* 0x000fe2000f8e00ff */
[----:B------:R-:W-:Y:S02]  /*08d0*/  MOV R15, UR9 ;  /* 0x00000009000f7c02 */ /* 0x000fe40008000f00 */
[----:B------:R-:W-:Y:S01]  /*08e0*/  MOV R7, UR11 ;  /* 0x0000000b00077c02 */ /* 0x000fe20008000f00 */
[----:B------:R-:W-:-:S04]  /*08f0*/  @P1 IMAD.WIDE.U32 R14, R3, 0x4, R14 ;  /* 0x00000004030e1825 */ /* 0x000fc800078e000e */
[----:B------:R-:W-:Y:S01]  /*0900*/  @P1 IMAD R3, R4, UR18, R13 ;  /* 0x0000001204031c24 */ /* 0x000fe2000f8e020d */
[----:B-1----:R-:W-:Y:S02]  /*0910*/  @P1 LEA R4, P2, R5, UR6, 0x2 ;  /* 0x0000000605041c11 */ /* 0x002fe4000f8410ff */
[----:B------:R-:W-:Y:S01]  /*0920*/  MOV R18, UR4 ;  /* 0x0000000400127c02 */ /* 0x000fe20008000f00 */
[----:B------:R-:W-:Y:S01]  /*0930*/  @P1 IMAD.WIDE R6, R3, 0x4, R6 ;  /* 0x0000000403061825 */ /* 0x000fe200078e0206 */
[----:B------:R-:W-:Y:S01]  /*0940*/  @P1 LEA.HI.X R5, R5, UR7, R8, 0x2, P2 ;  /* 0x0000000705051c11 */ /* 0x000fe200090f1408 */
[----:B------:R-:W3:Y:S01]  /*0950*/  @P1 LDG.E R3, desc[UR16][R14.64] ;  /* 0x000000100e031981 */ /* 0x000ee2000c1e1900 */
[----:B--2---:R-:W-:Y:S01]  /*0960*/  MOV R8, UR12 ;  /* 0x0000000c00087c02 */ /* 0x004fe20008000f00 */
[----:B------:R-:W-:Y:S01]  /*0970*/  @!P0 IMAD R21, R18, UR18, R13 ;  /* 0x0000001212158c24 */ /* 0x000fe2000f8e020d */
[----:B------:R-:W-:Y:S01]  /*0980*/  MOV R9, UR13 ;  /* 0x0000000d00097c02 */ /* 0x000fe20008000f00 */
[----:B------:R-:W-:Y:S01]  /*0990*/  @P1 IMAD.WIDE.U32 R16, R17, 0x4, R6 ;  /* 0x0000000411101825 */ /* 0x000fe200078e0006 */
[----:B------:R-:W-:Y:S01]  /*09a0*/  @!P0 IADD3 R19, PT, PT, R2, UR4, RZ ;  /* 0x0000000402138c10 */ /* 0x000fe2000fffe0ff */
[----:B------:R-:W3:Y:S01]  /*09b0*/  @P1 LDG.E R6, desc[UR16][R6.64] ;  /* 0x0000001006061981 */ /* 0x000ee2000c1e1900 */
[----:B------:R-:W-:-:S02]  /*09c0*/  MOV R10, UR14 ;  /* 0x0000000e000a7c02 */ /* 0x000fc40008000f00 */
[----:B------:R-:W-:Y:S01]  /*09d0*/  MOV R11, UR15 ;  /* 0x0000000f000b7c02 */ /* 0x000fe20008000f00 */
[----:B------:R-:W-:Y:S01]  /*09e0*/  @!P0 IMAD.WIDE.U32 R8, R19, 0x4, R8 ;  /* 0x0000000413088825 */ /* 0x000fe200078e0008 */
[----:B------:R-:W2:Y:S03]  /*09f0*/  @P1 LDG.E R16, desc[UR16][R16.64] ;  /* 0x0000001010101981 */ /* 0x000ea6000c1e1900 */
[----:B------:R-:W-:Y:S01]  /*0a00*/  @!P0 IMAD.WIDE R10, R21, 0x4, R10 ;  /* 0x00000004150a8825 */ /* 0x000fe200078e020a */
[----:B------:R-:W2:Y:S04]  /*0a10*/  @P1 LDG.E R4, desc[UR16][R4.64+0x4] ;  /* 0x0000041004041981 */ /* 0x000ea8000c1e1900 */
[----:B------:R-:W4:Y:S04]  /*0a20*/  @!P0 LDG.E R9, desc[UR16][R8.64] ;  /* 0x0000001008098981 */ /* 0x000f28000c1e1900 */
[----:B------:R-:W4:Y:S01]  /*0a30*/  @!P0 LDG.E R10, desc[UR16][R10.64] ;  /* 0x000000100a0a8981 */ /* 0x000f22000c1e1900 */
[----:B---3--:R-:W-:-:S04]  /*0a40*/  @P1 FFMA R3, R3, R6, R12 ;  /* 0x0000000603031223 */ /* 0x008fc8000000000c */
[----:B--2---:R-:W-:-:S04]  /*0a50*/  @P1 FFMA R12, R4, R16, R3 ;  /* 0x00000010040c1223 */ /* 0x004fc80000000003 */
[----:B----4-:R-:W-:-:S07]  /*0a60*/  @!P0 FFMA R12, R9, R10, R12 ;  /* 0x0000000a090c8223 */ /* 0x010fce000000000c */
.L_x_8:
[----:B------:R-:W0:Y:S01]  /*0a70*/  LDC.64 R2, c[0x0][0x390] ;  /* 0x0000e400ff027b82 */ /* 0x000e220000000a00 */
[----:B------:R-:W-:-:S04]  /*0a80*/  IMAD R13, R0, UR18, R13 ;  /* 0x00000012000d7c24 */ /* 0x000fc8000f8e020d */
[----:B0-----:R-:W-:-:S05]  /*0a90*/  IMAD.WIDE R2, R13, 0x4, R2 ;  /* 0x000000040d027825 */ /* 0x001fca00078e0202 */
[----:B------:R-:W-:Y:S01]  /*0aa0*/  STG.E desc[UR16][R2.64], R12 ;  /* 0x0000000c02007986 */ /* 0x000fe2000c101910 */
[----:B------:R-:W-:Y:S05]  /*0ab0*/  EXIT ;  /* 0x000000000000794d */ /* 0x000fea0003800000 */
.L_x_12:
        /* <DEDUP_REMOVED lines=12> */
.L_x_14:


//--------------------- .nv.shared._Z13TilematrixMulPfS_S_ii --------------------------
	.section	.nv.shared._Z13TilematrixMulPfS_S_ii,"aw",@nobits
	.sectionflags	@""
	.align	4
.nv.shared._Z13TilematrixMulPfS_S_ii:
	.zero		33792


//--------------------- .nv.shared.reserved.0     --------------------------
	.section	.nv.shared.reserved.0,"aw",@nobits
	.weak		__nv_reservedSMEM_offset_0_alias
	.size		__nv_reservedSMEM_offset_0_alias, 0, 64
	.other		__nv_reservedSMEM_offset_0_alias,@"STO_CUDA_RESERVED_SHARED STV_DEFAULT"
__nv_reservedSMEM_offset_0_alias:
	.zero		0
	.zero		64


//--------------------- .nv.constant0._Z13TilematrixMulPfS_S_ii --------------------------
	.section	.nv.constant0._Z13TilematrixMulPfS_S_ii,"a",@progbits
	.sectionflags	@""
	.align	4
.nv.constant0._Z13TilematrixMulPfS_S_ii:
	.zero		928


//--------------------- .nv.constant0._Z9matrixMulPfS_S_i --------------------------
	.section	.nv.constant0._Z9matrixMulPfS_S_i,"a",@progbits
	.sectionflags	@""
	.align	4
.nv.constant0._Z9matrixMulPfS_S_i:
	.zero		924


//--------------------- SYMBOLS --------------------------

	.type		.nv.reservedSmem.offset0,@object
	.size		.nv.reservedSmem.offset0,0x4
	.type		.nv.reservedSmem.cap,@object
	.size		.nv.reservedSmem.cap,0x4
